	.target	sm_80

	.elftype	@"ET_EXEC"


//--------------------- .note.nv.tkinfo           --------------------------
	.section	.note.nv.tkinfo,"",@"SHT_NOTE"
	.sectionflags	@"SHF_NOTE_NV_TKINFO"
	.tkinfo
        /*0018*/ 	.word	0x00000002
        /*0030*/ 	.string	""
        /*0030*/ 	.string	"ptxas"
        /*0030*/ 	.string	"Cuda compilation tools, release 13.0, V13.0.88"
        /*0030*/ 	.string	"Build cuda_13.0.r13.0/compiler.36424714_0"
        /*0030*/ 	.string	"-v  -suppress-debug-info  -lineinfo  -arch sm_80 "



//--------------------- .note.nv.cuinfo           --------------------------
	.section	.note.nv.cuinfo,"",@"SHT_NOTE"
	.sectionflags	@"SHF_NOTE_NV_CUINFO"
        /*0018*/ 	.short	0x0002
        /*001a*/ 	.short	0x0050
        /*001c*/ 	.short	0x0082
	.zero		2


//--------------------- .nv.info                  --------------------------
	.section	.nv.info,"",@"SHT_CUDA_INFO"
	.align	4


	//----- nvinfo : EIATTR_REGCOUNT
	.align		4
        /*0000*/ 	.byte	0x04, 0x2f
        /*0002*/ 	.short	(.L_2 - .L_1)
	.align		4
.L_1:
        /*0004*/ 	.word	index@(attn_fwd)
        /*0008*/ 	.word	0x0000007a


	//----- nvinfo : EIATTR_FRAME_SIZE
	.align		4
.L_2:
        /*000c*/ 	.byte	0x04, 0x11
        /*000e*/ 	.short	(.L_4 - .L_3)
	.align		4
.L_3:
        /*0010*/ 	.word	index@(attn_fwd)
        /*0014*/ 	.word	0x00000000


	//----- nvinfo : EIATTR_MIN_STACK_SIZE
	.align		4
.L_4:
        /*0018*/ 	.byte	0x04, 0x12
        /*001a*/ 	.short	(.L_6 - .L_5)
	.align		4
.L_5:
        /*001c*/ 	.word	index@(attn_fwd)
        /*0020*/ 	.word	0x00000000
.L_6:


//--------------------- .nv.info.attn_fwd         --------------------------
	.section	.nv.info.attn_fwd,"",@"SHT_CUDA_INFO"
	.sectionflags	@""
	.align	4


	//----- nvinfo : EIATTR_CUDA_API_VERSION
	.align		4
        /*0000*/ 	.byte	0x04, 0x37
        /*0002*/ 	.short	(.L_8 - .L_7)
.L_7:
        /*0004*/ 	.word	0x00000082


	//----- nvinfo : EIATTR_SW2861232_WAR
	.align		4
.L_8:
        /*0008*/ 	.byte	0x01, 0x35
	.zero		2


	//----- nvinfo : EIATTR_PARAM_CBANK
	.align		4
        /*000c*/ 	.byte	0x04, 0x0a
        /*000e*/ 	.short	(.L_10 - .L_9)
	.align		4
.L_9:
        /*0010*/ 	.word	index@(.nv.constant0.attn_fwd)
        /*0014*/ 	.short	0x0160
        /*0016*/ 	.short	0x0088


	//----- nvinfo : EIATTR_CBANK_PARAM_SIZE
	.align		4
.L_10:
        /*0018*/ 	.byte	0x03, 0x19
        /*001a*/ 	.short	0x0088


	//----- nvinfo : EIATTR_KPARAM_INFO
	.align		4
        /*001c*/ 	.byte	0x04, 0x17
        /*001e*/ 	.short	(.L_12 - .L_11)
.L_11:
        /*0020*/ 	.word	0x00000000
        /*0024*/ 	.short	0x0019
        /*0026*/ 	.short	0x0080
        /*0028*/ 	.byte	0x00, 0xf4, 0x21, 0x00


	//----- nvinfo : EIATTR_KPARAM_INFO
	.align		4
.L_12:
        /*002c*/ 	.byte	0x04, 0x17
        /*002e*/ 	.short	(.L_14 - .L_13)
.L_13:
        /*0030*/ 	.word	0x00000000
        /*0034*/ 	.short	0x0018
        /*0036*/ 	.short	0x0078
        /*0038*/ 	.byte	0x00, 0xf4, 0x21, 0x00


	//----- nvinfo : EIATTR_KPARAM_INFO
	.align		4
.L_14:
        /*003c*/ 	.byte	0x04, 0x17
        /*003e*/ 	.short	(.L_16 - .L_15)
.L_15:
        /*0040*/ 	.word	0x00000000
        /*0044*/ 	.short	0x0017
        /*0046*/ 	.short	0x0070
        /*0048*/ 	.byte	0x00, 0xf0, 0x11, 0x00


	//----- nvinfo : EIATTR_KPARAM_INFO
	.align		4
.L_16:
        /*004c*/ 	.byte	0x04, 0x17
        /*004e*/ 	.short	(.L_18 - .L_17)
.L_17:
        /*0050*/ 	.word	0x00000000
        /*0054*/ 	.short	0x0016
        /*0056*/ 	.short	0x006c
        /*0058*/ 	.byte	0x00, 0xf0, 0x11, 0x00


	//----- nvinfo : EIATTR_KPARAM_INFO
	.align		4
.L_18:
        /*005c*/ 	.byte	0x04, 0x17
        /*005e*/ 	.short	(.L_20 - .L_19)
.L_19:
        /*0060*/ 	.word	0x00000000
        /*0064*/ 	.short	0x0015
        /*0066*/ 	.short	0x0068
        /*0068*/ 	.byte	0x00, 0xf0, 0x11, 0x00


	//----- nvinfo : EIATTR_KPARAM_INFO
	.align		4
.L_20:
        /*006c*/ 	.byte	0x04, 0x17
        /*006e*/ 	.short	(.L_22 - .L_21)
.L_21:
        /*0070*/ 	.word	0x00000000
        /*0074*/ 	.short	0x0014
        /*0076*/ 	.short	0x0064
        /*0078*/ 	.byte	0x00, 0xf0, 0x11, 0x00


	//----- nvinfo : EIATTR_KPARAM_INFO
	.align		4
.L_22:
        /*007c*/ 	.byte	0x04, 0x17
        /*007e*/ 	.short	(.L_24 - .L_23)
.L_23:
        /*0080*/ 	.word	0x00000000
        /*0084*/ 	.short	0x0013
        /*0086*/ 	.short	0x0060
        /*0088*/ 	.byte	0x00, 0xf0, 0x11, 0x00


	//----- nvinfo : EIATTR_KPARAM_INFO
	.align		4
.L_24:
        /*008c*/ 	.byte	0x04, 0x17
        /*008e*/ 	.short	(.L_26 - .L_25)
.L_25:
        /*0090*/ 	.word	0x00000000
        /*0094*/ 	.short	0x0012
        /*0096*/ 	.short	0x005c
        /*0098*/ 	.byte	0x00, 0xf0, 0x11, 0x00


	//----- nvinfo : EIATTR_KPARAM_INFO
	.align		4
.L_26:
        /*009c*/ 	.byte	0x04, 0x17
        /*009e*/ 	.short	(.L_28 - .L_27)
.L_27:
        /*00a0*/ 	.word	0x00000000
        /*00a4*/ 	.short	0x0011
        /*00a6*/ 	.short	0x0058
        /*00a8*/ 	.byte	0x00, 0xf0, 0x11, 0x00


	//----- nvinfo : EIATTR_KPARAM_INFO
	.align		4
.L_28:
        /*00ac*/ 	.byte	0x04, 0x17
        /*00ae*/ 	.short	(.L_30 - .L_29)
.L_29:
        /*00b0*/ 	.word	0x00000000
        /*00b4*/ 	.short	0x0010
        /*00b6*/ 	.short	0x0054
        /*00b8*/ 	.byte	0x00, 0xf0, 0x11, 0x00


	//----- nvinfo : EIATTR_KPARAM_INFO
	.align		4
.L_30:
        /*00bc*/ 	.byte	0x04, 0x17
        /*00be*/ 	.short	(.L_32 - .L_31)
.L_31:
        /*00c0*/ 	.word	0x00000000
        /*00c4*/ 	.short	0x000f
        /*00c6*/ 	.short	0x0050
        /*00c8*/ 	.byte	0x00, 0xf0, 0x11, 0x00


	//----- nvinfo : EIATTR_KPARAM_INFO
	.align		4
.L_32:
        /*00cc*/ 	.byte	0x04, 0x17
        /*00ce*/ 	.short	(.L_34 - .L_33)
.L_33:
        /*00d0*/ 	.word	0x00000000
        /*00d4*/ 	.short	0x000e
        /*00d6*/ 	.short	0x004c
        /*00d8*/ 	.byte	0x00, 0xf0, 0x11, 0x00


	//----- nvinfo : EIATTR_KPARAM_INFO
	.align		4
.L_34:
        /*00dc*/ 	.byte	0x04, 0x17
        /*00de*/ 	.short	(.L_36 - .L_35)
.L_35:
        /*00e0*/ 	.word	0x00000000
        /*00e4*/ 	.short	0x000d
        /*00e6*/ 	.short	0x0048
        /*00e8*/ 	.byte	0x00, 0xf0, 0x11, 0x00


	//----- nvinfo : EIATTR_KPARAM_INFO
	.align		4
.L_36:
        /*00ec*/ 	.byte	0x04, 0x17
        /*00ee*/ 	.short	(.L_38 - .L_37)
.L_37:
        /*00f0*/ 	.word	0x00000000
        /*00f4*/ 	.short	0x000c
        /*00f6*/ 	.short	0x0044
        /*00f8*/ 	.byte	0x00, 0xf0, 0x11, 0x00


	//----- nvinfo : EIATTR_KPARAM_INFO
	.align		4
.L_38:
        /*00fc*/ 	.byte	0x04, 0x17
        /*00fe*/ 	.short	(.L_40 - .L_39)
.L_39:
        /*0100*/ 	.word	0x00000000
        /*0104*/ 	.short	0x000b
        /*0106*/ 	.short	0x0040
        /*0108*/ 	.byte	0x00, 0xf0, 0x11, 0x00


	//----- nvinfo : EIATTR_KPARAM_INFO
	.align		4
.L_40:
        /*010c*/ 	.byte	0x04, 0x17
        /*010e*/ 	.short	(.L_42 - .L_41)
.L_41:
        /*0110*/ 	.word	0x00000000
        /*0114*/ 	.short	0x000a
        /*0116*/ 	.short	0x003c
        /*0118*/ 	.byte	0x00, 0xf0, 0x11, 0x00


	//----- nvinfo : EIATTR_KPARAM_INFO
	.align		4
.L_42:
        /*011c*/ 	.byte	0x04, 0x17
        /*011e*/ 	.short	(.L_44 - .L_43)
.L_43:
        /*0120*/ 	.word	0x00000000
        /*0124*/ 	.short	0x0009
        /*0126*/ 	.short	0x0038
        /*0128*/ 	.byte	0x00, 0xf0, 0x11, 0x00


	//----- nvinfo : EIATTR_KPARAM_INFO
	.align		4
.L_44:
        /*012c*/ 	.byte	0x04, 0x17
        /*012e*/ 	.short	(.L_46 - .L_45)
.L_45:
        /*0130*/ 	.word	0x00000000
        /*0134*/ 	.short	0x0008
        /*0136*/ 	.short	0x0034
        /*0138*/ 	.byte	0x00, 0xf0, 0x11, 0x00


	//----- nvinfo : EIATTR_KPARAM_INFO
	.align		4
.L_46:
        /*013c*/ 	.byte	0x04, 0x17
        /*013e*/ 	.short	(.L_48 - .L_47)
.L_47:
        /*0140*/ 	.word	0x00000000
        /*0144*/ 	.short	0x0007
        /*0146*/ 	.short	0x0030
        /*0148*/ 	.byte	0x00, 0xf0, 0x11, 0x00


	//----- nvinfo : EIATTR_KPARAM_INFO
	.align		4
.L_48:
        /*014c*/ 	.byte	0x04, 0x17
        /*014e*/ 	.short	(.L_50 - .L_49)
.L_49:
        /*0150*/ 	.word	0x00000000
        /*0154*/ 	.short	0x0006
        /*0156*/ 	.short	0x002c
        /*0158*/ 	.byte	0x00, 0xf0, 0x11, 0x00


	//----- nvinfo : EIATTR_KPARAM_INFO
	.align		4
.L_50:
        /*015c*/ 	.byte	0x04, 0x17
        /*015e*/ 	.short	(.L_52 - .L_51)
.L_51:
        /*0160*/ 	.word	0x00000000
        /*0164*/ 	.short	0x0005
        /*0166*/ 	.short	0x0028
        /*0168*/ 	.byte	0x00, 0xf0, 0x11, 0x00


	//----- nvinfo : EIATTR_KPARAM_INFO
	.align		4
.L_52:
        /*016c*/ 	.byte	0x04, 0x17
        /*016e*/ 	.short	(.L_54 - .L_53)
.L_53:
        /*0170*/ 	.word	0x00000000
        /*0174*/ 	.short	0x0004
        /*0176*/ 	.short	0x0020
        /*0178*/ 	.byte	0x00, 0xf4, 0x21, 0x00


	//----- nvinfo : EIATTR_KPARAM_INFO
	.align		4
.L_54:
        /*017c*/ 	.byte	0x04, 0x17
        /*017e*/ 	.short	(.L_56 - .L_55)
.L_55:
        /*0180*/ 	.word	0x00000000
        /*0184*/ 	.short	0x0003
        /*0186*/ 	.short	0x0018
        /*0188*/ 	.byte	0x00, 0xf4, 0x21, 0x00


	//----- nvinfo : EIATTR_KPARAM_INFO
	.align		4
.L_56:
        /*018c*/ 	.byte	0x04, 0x17
        /*018e*/ 	.short	(.L_58 - .L_57)
.L_57:
        /*0190*/ 	.word	0x00000000
        /*0194*/ 	.short	0x0002
        /*0196*/ 	.short	0x0010
        /*0198*/ 	.byte	0x00, 0xf4, 0x21, 0x00


	//----- nvinfo : EIATTR_KPARAM_INFO
	.align		4
.L_58:
        /*019c*/ 	.byte	0x04, 0x17
        /*019e*/ 	.short	(.L_60 - .L_59)
.L_59:
        /*01a0*/ 	.word	0x00000000
        /*01a4*/ 	.short	0x0001
        /*01a6*/ 	.short	0x0008
        /*01a8*/ 	.byte	0x00, 0xf4, 0x21, 0x00


	//----- nvinfo : EIATTR_KPARAM_INFO
	.align		4
.L_60:
        /*01ac*/ 	.byte	0x04, 0x17
        /*01ae*/ 	.short	(.L_62 - .L_61)
.L_61:
        /*01b0*/ 	.word	0x00000000
        /*01b4*/ 	.short	0x0000
        /*01b6*/ 	.short	0x0000
        /*01b8*/ 	.byte	0x00, 0xf4, 0x21, 0x00


	//----- nvinfo : EIATTR_MAXREG_COUNT
	.align		4
.L_62:
        /*01bc*/ 	.byte	0x03, 0x1b
        /*01be*/ 	.short	0x00ff


	//----- nvinfo : EIATTR_NUM_BARRIERS
	.align		4
        /*01c0*/ 	.byte	0x02, 0x4c
        /*01c2*/ 	.byte	0x01
	.zero		1


	//----- nvinfo : EIATTR_MERCURY_ISA_VERSION
	.align		4
        /*01c4*/ 	.byte	0x03, 0x5f
        /*01c6*/ 	.short	0x0000


	//----- nvinfo : EIATTR_COOP_GROUP_MASK_REGIDS
	.align		4
        /*01c8*/ 	.byte	0x04, 0x29
        /*01ca*/ 	.short	(.L_64 - .L_63)


	//   ....[0]....
.L_63:
        /*01cc*/ 	.word	0xffffffff


	//   ....[1]....
        /*01d0*/ 	.word	0xffffffff


	//   ....[2]....
        /*01d4*/ 	.word	0xffffffff


	//   ....[3]....
        /*01d8*/ 	.word	0xffffffff


	//   ....[4]....
        /*01dc*/ 	.word	0xffffffff


	//   ....[5]....
        /*01e0*/ 	.word	0xffffffff


	//   ....[6]....
        /*01e4*/ 	.word	0xffffffff


	//   ....[7]....
        /*01e8*/ 	.word	0xffffffff


	//----- nvinfo : EIATTR_COOP_GROUP_INSTR_OFFSETS
	.align		4
.L_64:
        /*01ec*/ 	.byte	0x04, 0x28
        /*01ee*/ 	.short	(.L_66 - .L_65)


	//   ....[0]....
.L_65:
        /*01f0*/ 	.word	0x00001230


	//   ....[1]....
        /*01f4*/ 	.word	0x00001430


	//   ....[2]....
        /*01f8*/ 	.word	0x000014b0


	//   ....[3]....
        /*01fc*/ 	.word	0x00001530


	//   ....[4]....
        /*0200*/ 	.word	0x00001b10


	//   ....[5]....
        /*0204*/ 	.word	0x00001b20


	//   ....[6]....
        /*0208*/ 	.word	0x00001c10


	//   ....[7]....
        /*020c*/ 	.word	0x00001c40


	//----- nvinfo : EIATTR_EXIT_INSTR_OFFSETS
	.align		4
.L_66:
        /*0210*/ 	.byte	0x04, 0x1c
        /*0212*/ 	.short	(.L_68 - .L_67)


	//   ....[0]....
.L_67:
        /*0214*/ 	.word	0x00002a40


	//   ....[1]....
        /*0218*/ 	.word	0x00002ae0


	//----- nvinfo : EIATTR_REQNTID
	.align		4
.L_68:
        /*021c*/ 	.byte	0x04, 0x10
        /*021e*/ 	.short	(.L_70 - .L_69)
.L_69:
        /*0220*/ 	.word	0x00000080
        /*0224*/ 	.word	0x00000001
        /*0228*/ 	.word	0x00000001
.L_70:


//--------------------- .nv.callgraph             --------------------------
	.section	.nv.callgraph,"",@"SHT_CUDA_CALLGRAPH"
	.align	4
	.sectionentsize	8
	.align		4
        /*0000*/ 	.word	0x00000000
	.align		4
        /*0004*/ 	.word	0xffffffff
	.align		4
        /*0008*/ 	.word	0x00000000
	.align		4
        /*000c*/ 	.word	0xfffffffe
	.align		4
        /*0010*/ 	.word	0x00000000
	.align		4
        /*0014*/ 	.word	0xfffffffd
	.align		4
        /*0018*/ 	.word	0x00000000
	.align		4
        /*001c*/ 	.word	0xfffffffc


//--------------------- .nv.rel.action            --------------------------
	.section	.nv.rel.action,"",@"SHT_CUDA_RELOCINFO"
	.align	8
	.sectionentsize	8
        /*0000*/ 	.byte	0x73, 0x00, 0x00, 0x00, 0x00, 0x00, 0x00, 0x00, 0x00, 0x00, 0x00, 0x11, 0x25, 0x00, 0x05, 0x36


//--------------------- .nv.constant4             --------------------------
	.section	.nv.constant4,"a",@progbits
	.align	8
	.align		8
.nv.constant4:
        /*0000*/ 	.dword	_$_str


//--------------------- .nv.constant0.attn_fwd    --------------------------
	.section	.nv.constant0.attn_fwd,"a",@progbits
	.sectionflags	@""
	.align	4
.nv.constant0.attn_fwd:
	.zero		488


//--------------------- .text.attn_fwd            --------------------------
	.section	.text.attn_fwd,"ax",@progbits
	.sectioninfo	@"SHI_REGISTERS=122"
	.align	128
        .global         attn_fwd
        .type           attn_fwd,@function
        .size           attn_fwd,(.L_x_3 - attn_fwd)
        .other          attn_fwd,@"STO_CUDA_ENTRY STV_DEFAULT"
attn_fwd:
.text.attn_fwd:
[----:B------:R-:W-:Y:S02]  /*0000*/  IMAD.MOV.U32 R1, RZ, RZ, c[0x0][0x28] ;  /* 0x00000a00ff017624 */ /* 0x000fe400078e00ff */
[----:B------:R-:W0:Y:S01]  /*0010*/  S2R R21, SR_CTAID.X ;  /* 0x0000000000157919 */ /* 0x000e220000002500 */
[----:B------:R-:W-:Y:S01]  /*0020*/  MOV R16, c[0x0][0x198] ;  /* 0x0000660000107a02 */ /* 0x000fe20000000f00 */
[----:B------:R-:W-:Y:S02]  /*0030*/  ULDC.64 UR6, c[0x0][0x118] ;  /* 0x0000460000067ab9 */ /* 0x000fe40000000a00 */
[----:B------:R-:W1:Y:S04]  /*0040*/  S2R R0, SR_TID.X ;  /* 0x0000000000007919 */ /* 0x000e680000002100 */
[----:B------:R-:W2:Y:S01]  /*0050*/  S2R R2, SR_CTAID.Y ;  /* 0x0000000000027919 */ /* 0x000ea20000002600 */
[----:B0-----:R-:W-:Y:S01]  /*0060*/  IMAD.SHL.U32 R21, R21, 0x20, RZ ;  /* 0x0000002015157824 */ /* 0x001fe200078e00ff */
[----:B-1----:R-:W-:-:S04]  /*0070*/  SHF.R.U32.HI R4, RZ, 0x5, R0 ;  /* 0x00000005ff047819 */ /* 0x002fc80000011600 */
[----:B------:R-:W-:Y:S02]  /*0080*/  LOP3.LUT R3, R21, 0x1f, R0, 0xf8, !PT ;  /* 0x0000001f15037812 */ /* 0x000fe400078ef800 */
[----:B------:R-:W-:Y:S01]  /*0090*/  SGXT.U32 R4, R4, 0x2 ;  /* 0x000000020404781a */ /* 0x000fe20000000000 */
[----:B--2---:R-:W-:Y:S02]  /*00a0*/  IMAD R5, R2, c[0x0][0x190], RZ ;  /* 0x0000640002057a24 */ /* 0x004fe400078e02ff */
[----:B------:R-:W-:Y:S02]  /*00b0*/  IMAD R7, R3, c[0x0][0x194], RZ ;  /* 0x0000650003077a24 */ /* 0x000fe400078e02ff */
[----:B------:R-:W-:Y:S02]  /*00c0*/  IMAD R11, R4, c[0x0][0x198], RZ ;  /* 0x00006600040b7a24 */ /* 0x000fe400078e02ff */
[----:B------:R-:W-:Y:S02]  /*00d0*/  IMAD.SHL.U32 R6, R5, 0x2, RZ ;  /* 0x0000000205067824 */ /* 0x000fe400078e00ff */
[----:B------:R-:W-:Y:S01]  /*00e0*/  IMAD.SHL.U32 R9, R7, 0x2, RZ ;  /* 0x0000000207097824 */ /* 0x000fe200078e00ff */
[----:B------:R-:W-:Y:S01]  /*00f0*/  LEA R12, R16, R11, 0x2 ;  /* 0x0000000b100c7211 */ /* 0x000fe200078e10ff */
[----:B------:R-:W-:-:S03]  /*0100*/  IMAD.HI R5, R5, 0x2, RZ ;  /* 0x0000000205057827 */ /* 0x000fc600078e02ff */
[----:B------:R-:W-:Y:S01]  /*0110*/  IADD3 R26, P0, P1, R9, c[0x0][0x160], R6 ;  /* 0x00005800091a7a10 */ /* 0x000fe2000791e006 */
[----:B------:R-:W-:-:S04]  /*0120*/  IMAD.HI R8, R7, 0x2, RZ ;  /* 0x0000000207087827 */ /* 0x000fc800078e02ff */
[----:B------:R-:W-:Y:S01]  /*0130*/  IMAD R9, R16, 0x4, R12 ;  /* 0x0000000410097824 */ /* 0x000fe200078e020c */
[----:B------:R-:W-:Y:S02]  /*0140*/  IADD3.X R28, R8, c[0x0][0x164], R5, P0, P1 ;  /* 0x00005900081c7a10 */ /* 0x000fe400007e2405 */
[-C--:B------:R-:W-:Y:S01]  /*0150*/  LEA R6, P0, R11, R26.reuse, 0x1 ;  /* 0x0000001a0b067211 */ /* 0x080fe200078008ff */
[----:B------:R-:W-:Y:S01]  /*0160*/  IMAD R13, R16, 0x4, R9 ;  /* 0x00000004100d7824 */ /* 0x000fe200078e0209 */
[----:B------:R-:W-:Y:S02]  /*0170*/  LEA R10, P1, R9, R26, 0x1 ;  /* 0x0000001a090a7211 */ /* 0x000fe400078208ff */
[----:B------:R-:W-:Y:S02]  /*0180*/  LEA.HI.X.SX32 R7, R11, R28, 0x1, P0 ;  /* 0x0000001c0b077211 */ /* 0x000fe400000f0eff */
[----:B------:R-:W-:Y:S02]  /*0190*/  LEA R8, P0, R12, R26, 0x1 ;  /* 0x0000001a0c087211 */ /* 0x000fe400078008ff */
[----:B------:R-:W-:Y:S01]  /*01a0*/  LEA R15, R16, R13, 0x2 ;  /* 0x0000000d100f7211 */ /* 0x000fe200078e10ff */
[----:B------:R0:W2:Y:S01]  /*01b0*/  LDG.E.U16 R22, [R6.64] ;  /* 0x0000000606167981 */ /* 0x0000a2000c1e1500 */
[----:B------:R-:W-:-:S02]  /*01c0*/  LEA.HI.X.SX32 R11, R9, R28, 0x1, P1 ;  /* 0x0000001c090b7211 */ /* 0x000fc400008f0eff */
[----:B------:R-:W-:Y:S01]  /*01d0*/  LEA.HI.X.SX32 R9, R12, R28, 0x1, P0 ;  /* 0x0000001c0c097211 */ /* 0x000fe200000f0eff */
[----:B------:R-:W-:Y:S01]  /*01e0*/  IMAD R20, R16, 0x4, R15 ;  /* 0x0000000410147824 */ /* 0x000fe200078e020f */
[----:B------:R-:W-:Y:S01]  /*01f0*/  LEA.HI R5, R0, 0x1c, RZ, 0x1b ;  /* 0x0000001c00057811 */ /* 0x000fe200078fd8ff */
[----:B------:R1:W3:Y:S01]  /*0200*/  LDG.E.U16 R24, [R10.64] ;  /* 0x000000060a187981 */ /* 0x0002e2000c1e1500 */
[----:B------:R-:W-:Y:S01]  /*0210*/  LEA R12, P0, R13, R26, 0x1 ;  /* 0x0000001a0d0c7211 */ /* 0x000fe200078008ff */
[----:B------:R-:W-:Y:S02]  /*0220*/  IMAD R17, R16, 0x4, R20 ;  /* 0x0000000410117824 */ /* 0x000fe400078e0214 */
[----:B------:R-:W-:Y:S01]  /*0230*/  IMAD R19, R5, c[0x0][0x198], RZ ;  /* 0x0000660005137a24 */ /* 0x000fe200078e02ff */
[----:B------:R-:W-:Y:S01]  /*0240*/  LEA.HI.X.SX32 R13, R13, R28, 0x1, P0 ;  /* 0x0000001c0d0d7211 */ /* 0x000fe200000f0eff */
[----:B------:R4:W5:Y:S01]  /*0250*/  LDG.E.U16 R9, [R8.64] ;  /* 0x0000000608097981 */ /* 0x000962000c1e1500 */
[----:B------:R-:W-:-:S02]  /*0260*/  LEA R14, P0, R15, R26, 0x1 ;  /* 0x0000001a0f0e7211 */ /* 0x000fc400078008ff */
[----:B------:R-:W-:Y:S02]  /*0270*/  LEA R18, P2, R19, R26, 0x1 ;  /* 0x0000001a13127211 */ /* 0x000fe400078408ff */
[----:B------:R-:W-:Y:S01]  /*0280*/  LEA.HI.X.SX32 R15, R15, R28, 0x1, P0 ;  /* 0x0000001c0f0f7211 */ /* 0x000fe200000f0eff */
[----:B------:R0:W5:Y:S01]  /*0290*/  LDG.E.U16 R13, [R12.64] ;  /* 0x000000060c0d7981 */ /* 0x000162000c1e1500 */
[CC--:B------:R-:W-:Y:S02]  /*02a0*/  LEA R16, P1, R17.reuse, R26.reuse, 0x1 ;  /* 0x0000001a11107211 */ /* 0x0c0fe400078208ff */
[----:B-1----:R-:W-:Y:S01]  /*02b0*/  LEA R10, P0, R20, R26, 0x1 ;  /* 0x0000001a140a7211 */ /* 0x002fe200078008ff */
[----:B------:R-:W5:Y:S01]  /*02c0*/  LDG.E.U16 R14, [R14.64] ;  /* 0x000000060e0e7981 */ /* 0x000f62000c1e1500 */
[-C--:B------:R-:W-:Y:S02]  /*02d0*/  LEA.HI.X.SX32 R17, R17, R28.reuse, 0x1, P1 ;  /* 0x0000001c11117211 */ /* 0x080fe400008f0eff */
[----:B------:R-:W-:-:S02]  /*02e0*/  LEA.HI.X.SX32 R19, R19, R28, 0x1, P2 ;  /* 0x0000001c13137211 */ /* 0x000fc400010f0eff */
[----:B------:R-:W-:Y:S01]  /*02f0*/  LEA.HI.X.SX32 R11, R20, R28, 0x1, P0 ;  /* 0x0000001c140b7211 */ /* 0x000fe200000f0eff */
[----:B------:R-:W5:Y:S04]  /*0300*/  LDG.E.U16 R16, [R16.64] ;  /* 0x0000000610107981 */ /* 0x000f68000c1e1500 */
[----:B------:R-:W5:Y:S04]  /*0310*/  LDG.E.U16 R19, [R18.64] ;  /* 0x0000000612137981 */ /* 0x000f68000c1e1500 */
[----:B------:R-:W5:Y:S01]  /*0320*/  LDG.E.U16 R11, [R10.64] ;  /* 0x000000060a0b7981 */ /* 0x000f62000c1e1500 */
[----:B0-----:R-:W-:-:S04]  /*0330*/  SHF.R.S32.HI R7, RZ, 0x6, R0 ;  /* 0x00000006ff077819 */ /* 0x001fc80000011400 */
[----:B------:R-:W-:Y:S02]  /*0340*/  SGXT R7, R7, 0x1 ;  /* 0x000000010707781a */ /* 0x000fe40000000200 */
[----:B------:R-:W-:Y:S02]  /*0350*/  SHF.L.U32 R6, R0, 0x1, RZ ;  /* 0x0000000100067819 */ /* 0x000fe400000006ff */
[----:B------:R-:W-:-:S04]  /*0360*/  LOP3.LUT R7, R7, 0x90, RZ, 0xc0, !PT ;  /* 0x0000009007077812 */ /* 0x000fc800078ec0ff */
[----:B------:R-:W-:-:S04]  /*0370*/  LOP3.LUT R7, R7, 0x7e, R6, 0x78, !PT ;  /* 0x0000007e07077812 */ /* 0x000fc800078e7806 */
[----:B----4-:R-:W-:Y:S01]  /*0380*/  LOP3.LUT R8, R7, 0x20, RZ, 0x3c, !PT ;  /* 0x0000002007087812 */ /* 0x010fe200078e3cff */
[----:B------:R-:W-:Y:S01]  /*0390*/  IMAD.MOV.U32 R62, RZ, RZ, -0x800000 ;  /* 0xff800000ff3e7424 */ /* 0x000fe200078e00ff */
[----:B------:R-:W-:Y:S01]  /*03a0*/  MOV R12, 0x3f800000 ;  /* 0x3f800000000c7802 */ /* 0x000fe20000000f00 */
[----:B------:R-:W-:Y:S01]  /*03b0*/  IMAD.MOV.U32 R72, RZ, RZ, 0x3f800000 ;  /* 0x3f800000ff487424 */ /* 0x000fe200078e00ff */
[----:B------:R-:W-:Y:S01]  /*03c0*/  CS2R R36, SRZ ;  /* 0x0000000000247805 */ /* 0x000fe2000001ff00 */
[----:B------:R-:W-:Y:S01]  /*03d0*/  IMAD.MOV.U32 R60, RZ, RZ, -0x800000 ;  /* 0xff800000ff3c7424 */ /* 0x000fe200078e00ff */
[----:B------:R-:W-:Y:S01]  /*03e0*/  CS2R R38, SRZ ;  /* 0x0000000000267805 */ /* 0x000fe2000001ff00 */
[----:B------:R-:W-:Y:S01]  /*03f0*/  CS2R R56, SRZ ;  /* 0x0000000000387805 */ /* 0x000fe2000001ff00 */
[----:B------:R-:W-:Y:S01]  /*0400*/  CS2R R58, SRZ ;  /* 0x00000000003a7805 */ /* 0x000fe2000001ff00 */
[----:B------:R-:W-:Y:S01]  /*0410*/  CS2R R40, SRZ ;  /* 0x0000000000287805 */ /* 0x000fe2000001ff00 */
[----:B------:R-:W-:Y:S01]  /*0420*/  CS2R R42, SRZ ;  /* 0x00000000002a7805 */ /* 0x000fe2000001ff00 */
[----:B------:R-:W-:Y:S01]  /*0430*/  CS2R R48, SRZ ;  /* 0x0000000000307805 */ /* 0x000fe2000001ff00 */
[----:B------:R-:W-:Y:S01]  /*0440*/  CS2R R50, SRZ ;  /* 0x0000000000327805 */ /* 0x000fe2000001ff00 */
[----:B--2---:R-:W-:Y:S04]  /*0450*/  STS.U16 [R7], R22 ;  /* 0x0000001607007388 */ /* 0x004fe80000000400 */
[----:B---3--:R-:W-:Y:S04]  /*0460*/  STS.U16 [R7+0x200], R24 ;  /* 0x0002001807007388 */ /* 0x008fe80000000400 */
[----:B-----5:R-:W-:Y:S04]  /*0470*/  STS.U16 [R7+0x400], R14 ;  /* 0x0004000e07007388 */ /* 0x020fe80000000400 */
[----:B------:R-:W-:Y:S04]  /*0480*/  STS.U16 [R7+0x600], R16 ;  /* 0x0006001007007388 */ /* 0x000fe80000000400 */
[----:B------:R-:W-:Y:S04]  /*0490*/  STS.U16 [R8+0x100], R9 ;  /* 0x0001000908007388 */ /* 0x000fe80000000400 */
[----:B------:R0:W-:Y:S04]  /*04a0*/  STS.U16 [R8+0x500], R11 ;  /* 0x0005000b08007388 */ /* 0x0001e80000000400 */
[----:B------:R-:W-:Y:S01]  /*04b0*/  STS.U16 [R8+0x700], R19 ;  /* 0x0007001308007388 */ /* 0x000fe20000000400 */
[----:B0-----:R-:W-:-:S04]  /*04c0*/  IADD3 R11, R21, 0x20, RZ ;  /* 0x00000020150b7810 */ /* 0x001fc80007ffe0ff */
[----:B------:R-:W-:Y:S01]  /*04d0*/  ISETP.GE.AND P0, PT, R11, 0x1, PT ;  /* 0x000000010b00780c */ /* 0x000fe20003f06270 */
[----:B------:R0:W-:Y:S01]  /*04e0*/  STS.U16 [R8+0x300], R13 ;  /* 0x0003000d08007388 */ /* 0x0001e20000000400 */
[C---:B------:R-:W-:Y:S01]  /*04f0*/  SHF.L.U32 R14, R0.reuse, 0x3, RZ ;  /* 0x00000003000e7819 */ /* 0x040fe200000006ff */
[----:B0-----:R-:W-:-:S10]  /*0500*/  IMAD.SHL.U32 R13, R0, 0x40, RZ ;  /* 0x00000040000d7824 */ /* 0x001fd400078e00ff */
[----:B------:R-:W-:Y:S05]  /*0510*/  @!P0 BRA `(.L_x_0) ;  /* 0x0000187000008947 */ /* 0x000fea0003800000 */
[----:B------:R-:W-:Y:S01]  /*0520*/  LOP3.LUT R9, R0, 0x1f, RZ, 0xc0, !PT ;  /* 0x0000001f00097812 */ /* 0x000fe200078ec0ff */
[----:B------:R-:W-:Y:S01]  /*0530*/  IMAD R10, R2, c[0x0][0x1a0], RZ ;  /* 0x00006800020a7a24 */ /* 0x000fe200078e02ff */
[----:B------:R-:W-:Y:S01]  /*0540*/  LOP3.LUT R15, R0, 0x20, RZ, 0xc0, !PT ;  /* 0x00000020000f7812 */ /* 0x000fe200078ec0ff */
[----:B------:R-:W-:Y:S01]  /*0550*/  IMAD R12, R2, c[0x0][0x1b0], RZ ;  /* 0x00006c00020c7a24 */ /* 0x000fe200078e02ff */
[----:B------:R-:W-:Y:S01]  /*0560*/  SHF.R.U32.HI R17, RZ, 0x2, R0 ;  /* 0x00000002ff117819 */ /* 0x000fe20000011600 */
[C---:B------:R-:W-:Y:S01]  /*0570*/  IMAD R16, R9.reuse, c[0x0][0x1a8], RZ ;  /* 0x00006a0009107a24 */ /* 0x040fe200078e02ff */
[----:B------:R-:W-:Y:S01]  /*0580*/  SHF.R.U32.HI R22, RZ, 0x1, R15 ;  /* 0x00000001ff167819 */ /* 0x000fe2000001160f */
[----:B------:R-:W-:Y:S01]  /*0590*/  IMAD R19, R9, c[0x0][0x1b4], RZ ;  /* 0x00006d0009137a24 */ /* 0x000fe200078e02ff */
[----:B------:R-:W-:Y:S01]  /*05a0*/  SGXT.U32 R15, R17, 0x3 ;  /* 0x00000003110f781a */ /* 0x000fe20000000000 */
[----:B------:R-:W-:Y:S01]  /*05b0*/  IMAD.SHL.U32 R9, R10, 0x2, RZ ;  /* 0x000000020a097824 */ /* 0x000fe200078e00ff */
[----:B------:R-:W-:Y:S01]  /*05c0*/  SHF.L.U32 R18, R16, 0x1, RZ ;  /* 0x0000000110127819 */ /* 0x000fe200000006ff */
[----:B------:R-:W-:Y:S01]  /*05d0*/  IMAD.SHL.U32 R17, R12, 0x2, RZ ;  /* 0x000000020c117824 */ /* 0x000fe200078e00ff */
[----:B------:R-:W-:Y:S01]  /*05e0*/  MOV R27, c[0x0][0x1a4] ;  /* 0x00006900001b7a02 */ /* 0x000fe20000000f00 */
[----:B------:R-:W-:Y:S01]  /*05f0*/  IMAD.SHL.U32 R20, R19, 0x2, RZ ;  /* 0x0000000213147824 */ /* 0x000fe200078e00ff */
[----:B------:R-:W-:Y:S01]  /*0600*/  IADD3 R92, P0, P1, R18, c[0x0][0x168], R9 ;  /* 0x00005a00125c7a10 */ /* 0x000fe2000791e009 */
[----:B------:R-:W-:Y:S01]  /*0610*/  IMAD.HI R10, R10, 0x2, RZ ;  /* 0x000000020a0a7827 */ /* 0x000fe200078e02ff */
[----:B------:R-:W-:Y:S01]  /*0620*/  LOP3.LUT R9, R13, 0x1c0, RZ, 0xc0, !PT ;  /* 0x000001c00d097812 */ /* 0x000fe200078ec0ff */
[----:B------:R-:W-:Y:S01]  /*0630*/  CS2R R36, SRZ ;  /* 0x0000000000247805 */ /* 0x000fe2000001ff00 */
[----:B------:R-:W-:Y:S01]  /*0640*/  SHF.L.U32 R18, R0, 0x5, RZ ;  /* 0x0000000500127819 */ /* 0x000fe200000006ff */
[----:B------:R-:W-:Y:S01]  /*0650*/  IMAD.HI R19, R19, 0x2, RZ ;  /* 0x0000000213137827 */ /* 0x000fe200078e02ff */
[----:B------:R-:W-:Y:S01]  /*0660*/  IADD3 R76, P2, P3, R20, c[0x0][0x170], R17 ;  /* 0x00005c00144c7a10 */ /* 0x000fe20007b5e011 */
[----:B------:R-:W-:Y:S01]  /*0670*/  CS2R R38, SRZ ;  /* 0x0000000000267805 */ /* 0x000fe2000001ff00 */
[----:B------:R-:W-:Y:S01]  /*0680*/  LOP3.LUT R25, R9, 0x30, R14, 0xf8, !PT ;  /* 0x0000003009197812 */ /* 0x000fe200078ef80e */
[----:B------:R-:W-:Y:S01]  /*0690*/  IMAD R17, R4, c[0x0][0x1a4], RZ ;  /* 0x0000690004117a24 */ /* 0x000fe200078e02ff */
[----:B------:R-:W-:Y:S01]  /*06a0*/  LOP3.LUT R20, R18, 0x200, RZ, 0xc0, !PT ;  /* 0x0000020012147812 */ /* 0x000fe200078ec0ff */
[----:B------:R-:W-:Y:S01]  /*06b0*/  IMAD.HI R9, R16, 0x2, RZ ;  /* 0x0000000210097827 */ /* 0x000fe200078e02ff */
[----:B------:R-:W-:Y:S01]  /*06c0*/  LOP3.LUT R23, R6, 0x10, RZ, 0xc0, !PT ;  /* 0x0000001006177812 */ /* 0x000fe200078ec0ff */
[----:B------:R-:W-:Y:S01]  /*06d0*/  CS2R R56, SRZ ;  /* 0x0000000000387805 */ /* 0x000fe2000001ff00 */
[----:B------:R-:W-:Y:S01]  /*06e0*/  LOP3.LUT R15, R21, R22, R15, 0xfe, !PT ;  /* 0x00000016150f7212 */ /* 0x000fe200078efe0f */
[----:B------:R-:W-:Y:S01]  /*06f0*/  IMAD.HI R18, R12, 0x2, RZ ;  /* 0x000000020c127827 */ /* 0x000fe200078e02ff */
[----:B------:R-:W-:Y:S01]  /*0700*/  IADD3.X R26, R9, c[0x0][0x16c], R10, P0, P1 ;  /* 0x00005b00091a7a10 */ /* 0x000fe200007e240a */
[----:B------:R-:W-:Y:S01]  /*0710*/  CS2R R58, SRZ ;  /* 0x00000000003a7805 */ /* 0x000fe2000001ff00 */
[----:B------:R-:W-:Y:S01]  /*0720*/  LOP3.LUT R22, R23, 0x20, R0, 0xf8, !PT ;  /* 0x0000002017167812 */ /* 0x000fe200078ef800 */
[----:B------:R-:W-:Y:S01]  /*0730*/  IMAD R12, R27, 0x4, R17 ;  /* 0x000000041b0c7824 */ /* 0x000fe200078e0211 */
[----:B------:R-:W-:Y:S01]  /*0740*/  IADD3.X R24, R19, c[0x0][0x174], R18, P2, P3 ;  /* 0x00005d0013187a10 */ /* 0x000fe200017e6412 */
[----:B------:R-:W-:Y:S01]  /*0750*/  IMAD R21, R4, c[0x0][0x1b8], RZ ;  /* 0x00006e0004157a24 */ /* 0x000fe200078e02ff */
[----:B------:R-:W-:Y:S01]  /*0760*/  LOP3.LUT R23, R25, R22, RZ, 0x3c, !PT ;  /* 0x0000001619177212 */ /* 0x000fe200078e3cff */
[----:B------:R-:W-:Y:S01]  /*0770*/  IMAD R9, R27, 0x4, R12 ;  /* 0x000000041b097824 */ /* 0x000fe200078e020c */
[-C--:B------:R-:W-:Y:S01]  /*0780*/  LEA R114, P1, R17, R92.reuse, 0x1 ;  /* 0x0000005c11727211 */ /* 0x080fe200078208ff */
[----:B------:R-:W-:Y:S01]  /*0790*/  IMAD.MOV.U32 R28, RZ, RZ, c[0x0][0x1b8] ;  /* 0x00006e00ff1c7624 */ /* 0x000fe200078e00ff */
[----:B------:R-:W-:Y:S01]  /*07a0*/  IADD3 R16, R20, R23, RZ ;  /* 0x0000001714107210 */ /* 0x000fe20007ffe0ff */
[----:B------:R-:W-:Y:S01]  /*07b0*/  IMAD R10, R27, 0x4, R9 ;  /* 0x000000041b0a7824 */ /* 0x000fe200078e0209 */
[-C--:B------:R-:W-:Y:S01]  /*07c0*/  LEA R110, P3, R9, R92.reuse, 0x1 ;  /* 0x0000005c096e7211 */ /* 0x080fe200078608ff */
[----:B------:R-:W-:Y:S01]  /*07d0*/  IMAD R20, R5, c[0x0][0x1a4], RZ ;  /* 0x0000690005147a24 */ /* 0x000fe200078e02ff */
[----:B------:R-:W-:Y:S01]  /*07e0*/  LEA R112, P2, R12, R92, 0x1 ;  /* 0x0000005c0c707211 */ /* 0x000fe200078408ff */
[----:B------:R-:W-:Y:S01]  /*07f0*/  IMAD R18, R27, 0x4, R10 ;  /* 0x000000041b127824 */ /* 0x000fe200078e020a */
[----:B------:R-:W-:Y:S01]  /*0800*/  LEA.HI.X.SX32 R111, R9, R26, 0x1, P3 ;  /* 0x0000001a096f7211 */ /* 0x000fe200018f0eff */
[----:B------:R-:W-:Y:S01]  /*0810*/  IMAD.MOV.U32 R73, RZ, RZ, -0x800000 ;  /* 0xff800000ff497424 */ /* 0x000fe200078e00ff */
[----:B------:R-:W-:Y:S01]  /*0820*/  LEA R22, R28, R21, 0x2 ;  /* 0x000000151c167211 */ /* 0x000fe200078e10ff */
[----:B------:R-:W-:Y:S01]  /*0830*/  CS2R R40, SRZ ;  /* 0x0000000000287805 */ /* 0x000fe2000001ff00 */
[----:B------:R-:W-:Y:S01]  /*0840*/  LEA R19, R27, R18, 0x2 ;  /* 0x000000121b137211 */ /* 0x000fe200078e10ff */
[----:B------:R-:W-:Y:S01]  /*0850*/  CS2R R42, SRZ ;  /* 0x00000000002a7805 */ /* 0x000fe2000001ff00 */
[-C--:B------:R-:W-:Y:S01]  /*0860*/  LEA.HI.X.SX32 R115, R17, R26.reuse, 0x1, P1 ;  /* 0x0000001a11737211 */ /* 0x080fe200008f0eff */
[----:B------:R-:W-:Y:S01]  /*0870*/  CS2R R48, SRZ ;  /* 0x0000000000307805 */ /* 0x000fe2000001ff00 */
[----:B------:R-:W-:Y:S01]  /*0880*/  LEA.HI.X.SX32 R113, R12, R26, 0x1, P2 ;  /* 0x0000001a0c717211 */ /* 0x000fe200010f0eff */
[----:B------:R-:W-:Y:S01]  /*0890*/  IMAD R9, R27, 0x4, R19 ;  /* 0x000000041b097824 */ /* 0x000fe200078e0213 */
[-C--:B------:R-:W-:Y:S01]  /*08a0*/  LEA R108, P4, R10, R92.reuse, 0x1 ;  /* 0x0000005c0a6c7211 */ /* 0x080fe200078808ff */
[----:B------:R-:W-:Y:S01]  /*08b0*/  CS2R R50, SRZ ;  /* 0x0000000000327805 */ /* 0x000fe2000001ff00 */
[-C--:B------:R-:W-:Y:S01]  /*08c0*/  LEA R90, P0, R20, R92.reuse, 0x1 ;  /* 0x0000005c145a7211 */ /* 0x080fe200078008ff */
[----:B------:R-:W-:Y:S01]  /*08d0*/  UMOV UR4, URZ ;  /* 0x0000003f00047c82 */ /* 0x000fe20008000000 */
[-C--:B------:R-:W-:Y:S01]  /*08e0*/  LEA R106, P1, R18, R92.reuse, 0x1 ;  /* 0x0000005c126a7211 */ /* 0x080fe200078208ff */
[----:B------:R-:W-:Y:S01]  /*08f0*/  UMOV UR5, URZ ;  /* 0x0000003f00057c82 */ /* 0x000fe20008000000 */
[----:B------:R-:W-:-:S02]  /*0900*/  LEA R104, P2, R19, R92, 0x1 ;  /* 0x0000005c13687211 */ /* 0x000fc400078408ff */
[C---:B------:R-:W-:Y:S02]  /*0910*/  LEA R92, P3, R9.reuse, R92, 0x1 ;  /* 0x0000005c095c7211 */ /* 0x040fe400078608ff */
[C---:B------:R-:W-:Y:S02]  /*0920*/  LEA R23, R28.reuse, R22, 0x2 ;  /* 0x000000161c177211 */ /* 0x040fe400078e10ff */
[-C--:B------:R-:W-:Y:S02]  /*0930*/  LEA.HI.X.SX32 R93, R9, R26.reuse, 0x1, P3 ;  /* 0x0000001a095d7211 */ /* 0x080fe400018f0eff */
[----:B------:R-:W-:Y:S02]  /*0940*/  LEA R9, R28, R23, 0x2 ;  /* 0x000000171c097211 */ /* 0x000fe400078e10ff */
[-C--:B------:R-:W-:Y:S02]  /*0950*/  LEA.HI.X.SX32 R109, R10, R26.reuse, 0x1, P4 ;  /* 0x0000001a0a6d7211 */ /* 0x080fe400020f0eff */
[-C--:B------:R-:W-:Y:S01]  /*0960*/  LEA.HI.X.SX32 R107, R18, R26.reuse, 0x1, P1 ;  /* 0x0000001a126b7211 */ /* 0x080fe200008f0eff */
[----:B------:R-:W-:Y:S01]  /*0970*/  IMAD R10, R28, 0x4, R9 ;  /* 0x000000041c0a7824 */ /* 0x000fe200078e0209 */
[----:B------:R-:W-:Y:S01]  /*0980*/  LEA.HI.X.SX32 R105, R19, R26, 0x1, P2 ;  /* 0x0000001a13697211 */ /* 0x000fe200010f0eff */
[----:B------:R-:W-:Y:S01]  /*0990*/  IMAD R18, R5, c[0x0][0x1b8], RZ ;  /* 0x00006e0005127a24 */ /* 0x000fe200078e02ff */
[----:B------:R-:W-:-:S02]  /*09a0*/  LEA R88, P1, R21, R76, 0x1 ;  /* 0x0000004c15587211 */ /* 0x000fc400078208ff */
[----:B------:R-:W-:Y:S02]  /*09b0*/  LEA R12, R28, R10, 0x2 ;  /* 0x0000000a1c0c7211 */ /* 0x000fe400078e10ff */
[-C--:B------:R-:W-:Y:S02]  /*09c0*/  LEA R86, P2, R22, R76.reuse, 0x1 ;  /* 0x0000004c16567211 */ /* 0x080fe400078408ff */
[----:B------:R-:W-:Y:S01]  /*09d0*/  LEA R84, P3, R23, R76, 0x1 ;  /* 0x0000004c17547211 */ /* 0x000fe200078608ff */
[----:B------:R-:W-:Y:S01]  /*09e0*/  IMAD R17, R28, 0x4, R12 ;  /* 0x000000041c117824 */ /* 0x000fe200078e020c */
[----:B------:R-:W-:Y:S02]  /*09f0*/  LEA.HI.X.SX32 R91, R20, R26, 0x1, P0 ;  /* 0x0000001a145b7211 */ /* 0x000fe400000f0eff */
[-C--:B------:R-:W-:Y:S02]  /*0a00*/  LEA.HI.X.SX32 R89, R21, R24.reuse, 0x1, P1 ;  /* 0x0000001815597211 */ /* 0x080fe400008f0eff */
[----:B------:R-:W-:-:S02]  /*0a10*/  LEA.HI.X.SX32 R87, R22, R24, 0x1, P2 ;  /* 0x0000001816577211 */ /* 0x000fc400010f0eff */
[-C--:B------:R-:W-:Y:S02]  /*0a20*/  LEA R82, P4, R9, R76.reuse, 0x1 ;  /* 0x0000004c09527211 */ /* 0x080fe400078808ff */
[----:B------:R-:W-:Y:S02]  /*0a30*/  LEA R74, P0, R18, R76, 0x1 ;  /* 0x0000004c124a7211 */ /* 0x000fe400078008ff */
[----:B------:R-:W-:Y:S02]  /*0a40*/  LEA.HI.X.SX32 R85, R23, R24, 0x1, P3 ;  /* 0x0000001817557211 */ /* 0x000fe400018f0eff */
[-C--:B------:R-:W-:Y:S02]  /*0a50*/  LEA R80, P1, R10, R76.reuse, 0x1 ;  /* 0x0000004c0a507211 */ /* 0x080fe400078208ff */
[-C--:B------:R-:W-:Y:S02]  /*0a60*/  LEA R78, P2, R12, R76.reuse, 0x1 ;  /* 0x0000004c0c4e7211 */ /* 0x080fe400078408ff */
[----:B------:R-:W-:-:S02]  /*0a70*/  LEA R76, P3, R17, R76, 0x1 ;  /* 0x0000004c114c7211 */ /* 0x000fc400078608ff */
[-C--:B------:R-:W-:Y:S02]  /*0a80*/  LEA.HI.X.SX32 R83, R9, R24.reuse, 0x1, P4 ;  /* 0x0000001809537211 */ /* 0x080fe400020f0eff */
[-C--:B------:R-:W-:Y:S02]  /*0a90*/  LEA.HI.X.SX32 R75, R18, R24.reuse, 0x1, P0 ;  /* 0x00000018124b7211 */ /* 0x080fe400000f0eff */
[-C--:B------:R-:W-:Y:S01]  /*0aa0*/  LEA.HI.X.SX32 R81, R10, R24.reuse, 0x1, P1 ;  /* 0x000000180a517211 */ /* 0x080fe200008f0eff */
[----:B------:R-:W-:Y:S01]  /*0ab0*/  IMAD.MOV.U32 R10, RZ, RZ, RZ ;  /* 0x000000ffff0a7224 */ /* 0x000fe200078e00ff */
[-C--:B------:R-:W-:Y:S01]  /*0ac0*/  LEA.HI.X.SX32 R79, R12, R24.reuse, 0x1, P2 ;  /* 0x000000180c4f7211 */ /* 0x080fe200010f0eff */
[----:B------:R-:W-:Y:S01]  /*0ad0*/  IMAD.MOV.U32 R12, RZ, RZ, 0x3f800000 ;  /* 0x3f800000ff0c7424 */ /* 0x000fe200078e00ff */
[----:B------:R-:W-:Y:S02]  /*0ae0*/  LEA.HI.X.SX32 R77, R17, R24, 0x1, P3 ;  /* 0x00000018114d7211 */ /* 0x000fe400018f0eff */
[----:B------:R-:W-:-:S02]  /*0af0*/  LOP3.LUT R17, R6, 0x6, RZ, 0xc0, !PT ;  /* 0x0000000606117812 */ /* 0x000fc400078ec0ff */
[----:B------:R-:W-:Y:S02]  /*0b00*/  MOV R72, 0x3f800000 ;  /* 0x3f80000000487802 */ /* 0x000fe40000000f00 */
[----:B------:R-:W-:Y:S02]  /*0b10*/  MOV R18, RZ ;  /* 0x000000ff00127202 */ /* 0x000fe40000000f00 */
[----:B------:R-:W-:Y:S02]  /*0b20*/  MOV R103, 0xff800000 ;  /* 0xff80000000677802 */ /* 0x000fe40000000f00 */
[----:B------:R-:W-:Y:S02]  /*0b30*/  LOP3.LUT R19, R25, 0x30, R6, 0x78, !PT ;  /* 0x0000003019137812 */ /* 0x000fe400078e7806 */
[----:B------:R-:W-:Y:S02]  /*0b40*/  LOP3.LUT R9, R15, 0x8, RZ, 0xfc, !PT ;  /* 0x000000080f097812 */ /* 0x000fe400078efcff */
.L_x_1:
[----:B------:R-:W-:-:S04]  /*0b50*/  IMAD.WIDE R28, R18, 0x2, R106 ;  /* 0x00000002121c7825 */ /* 0x000fc800078e026a */
[C---:B------:R-:W-:Y:S02]  /*0b60*/  IMAD.WIDE R32, R18.reuse, 0x2, R92 ;  /* 0x0000000212207825 */ /* 0x040fe400078e025c */
[----:B------:R-:W2:Y:S02]  /*0b70*/  LDG.E.U16 R28, [R28.64] ;  /* 0x000000061c1c7981 */ /* 0x000ea4000c1e1500 */
[C---:B------:R-:W-:Y:S02]  /*0b80*/  IMAD.WIDE R20, R18.reuse, 0x2, R114 ;  /* 0x0000000212147825 */ /* 0x040fe400078e0272 */
[----:B------:R-:W3:Y:S02]  /*0b90*/  LDG.E.U16 R32, [R32.64] ;  /* 0x0000000620207981 */ /* 0x000ee4000c1e1500 */
[C---:B------:R-:W-:Y:S02]  /*0ba0*/  IMAD.WIDE R24, R18.reuse, 0x2, R110 ;  /* 0x0000000212187825 */ /* 0x040fe400078e026e */
[----:B------:R0:W4:Y:S02]  /*0bb0*/  LDG.E.U16 R44, [R20.64] ;  /* 0x00000006142c7981 */ /* 0x000124000c1e1500 */
[----:B------:R-:W-:-:S02]  /*0bc0*/  IMAD.WIDE R30, R18, 0x2, R104 ;  /* 0x00000002121e7825 */ /* 0x000fc400078e0268 */
[----:B------:R1:W5:Y:S02]  /*0bd0*/  LDG.E.U16 R46, [R24.64] ;  /* 0x00000006182e7981 */ /* 0x000364000c1e1500 */
[C---:B------:R-:W-:Y:S02]  /*0be0*/  IMAD.WIDE R34, R18.reuse, 0x2, R90 ;  /* 0x0000000212227825 */ /* 0x040fe400078e025a */
[----:B------:R-:W5:Y:S02]  /*0bf0*/  LDG.E.U16 R31, [R30.64] ;  /* 0x000000061e1f7981 */ /* 0x000f64000c1e1500 */
[C---:B------:R-:W-:Y:S02]  /*0c00*/  IMAD.WIDE R22, R18.reuse, 0x2, R112 ;  /* 0x0000000212167825 */ /* 0x040fe400078e0270 */
[----:B------:R-:W5:Y:S02]  /*0c10*/  LDG.E.U16 R35, [R34.64] ;  /* 0x0000000622237981 */ /* 0x000f64000c1e1500 */
[----:B------:R-:W-:-:S02]  /*0c20*/  IMAD.WIDE R26, R18, 0x2, R108 ;  /* 0x00000002121a7825 */ /* 0x000fc400078e026c */
[----:B------:R1:W5:Y:S04]  /*0c30*/  LDG.E.U16 R45, [R22.64] ;  /* 0x00000006162d7981 */ /* 0x000368000c1e1500 */
[----:B------:R1:W5:Y:S04]  /*0c40*/  LDG.E.U16 R47, [R26.64] ;  /* 0x000000061a2f7981 */ /* 0x000368000c1e1500 */
[----:B------:R-:W-:Y:S01]  /*0c50*/  BAR.SYNC.DEFER_BLOCKING 0x0 ;  /* 0x0000000000007b1d */ /* 0x000fe20000010000 */
[----:B0-----:R-:W-:-:S04]  /*0c60*/  IMAD.WIDE R20, R10, 0x2, R88 ;  /* 0x000000020a147825 */ /* 0x001fc800078e0258 */
[----:B-1----:R-:W-:-:S04]  /*0c70*/  IMAD.WIDE R22, R10, 0x2, R84 ;  /* 0x000000020a167825 */ /* 0x002fc800078e0254 */
[----:B------:R-:W-:-:S04]  /*0c80*/  IMAD.WIDE R24, R10, 0x2, R80 ;  /* 0x000000020a187825 */ /* 0x000fc800078e0250 */
[----:B------:R-:W-:-:S04]  /*0c90*/  IMAD.WIDE R26, R10, 0x2, R76 ;  /* 0x000000020a1a7825 */ /* 0x000fc800078e024c */
[----:B------:R-:W-:-:S04]  /*0ca0*/  IMAD.WIDE R52, R10, 0x2, R82 ;  /* 0x000000020a347825 */ /* 0x000fc800078e0252 */
[----:B------:R-:W-:-:S04]  /*0cb0*/  IMAD.WIDE R116, R10, 0x2, R78 ;  /* 0x000000020a747825 */ /* 0x000fc800078e024e */
[C---:B------:R-:W-:Y:S01]  /*0cc0*/  IMAD.WIDE R118, R10.reuse, 0x2, R74 ;  /* 0x000000020a767825 */ /* 0x040fe200078e024a */
[----:B--2---:R-:W-:Y:S04]  /*0cd0*/  STS.U16 [R7+0xc00], R28 ;  /* 0x000c001c07007388 */ /* 0x004fe80000000400 */
[----:B---3--:R-:W-:Y:S04]  /*0ce0*/  STS.U16 [R7+0xe00], R32 ;  /* 0x000e002007007388 */ /* 0x008fe80000000400 */
[----:B----4-:R-:W-:Y:S04]  /*0cf0*/  STS.U16 [R7+0x800], R44 ;  /* 0x0008002c07007388 */ /* 0x010fe80000000400 */
[----:B-----5:R-:W-:Y:S04]  /*0d00*/  STS.U16 [R7+0xa00], R46 ;  /* 0x000a002e07007388 */ /* 0x020fe80000000400 */
[----:B------:R-:W-:Y:S04]  /*0d10*/  STS.U16 [R8+0xd00], R31 ;  /* 0x000d001f08007388 */ /* 0x000fe80000000400 */
[----:B------:R-:W-:Y:S04]  /*0d20*/  STS.U16 [R8+0xf00], R35 ;  /* 0x000f002308007388 */ /* 0x000fe80000000400 */
[----:B------:R0:W-:Y:S04]  /*0d30*/  STS.U16 [R8+0x900], R45 ;  /* 0x0009002d08007388 */ /* 0x0001e80000000400 */
[----:B------:R-:W-:Y:S04]  /*0d40*/  STS.U16 [R8+0xb00], R47 ;  /* 0x000b002f08007388 */ /* 0x000fe80000000400 */
[----:B------:R-:W-:Y:S01]  /*0d50*/  BAR.SYNC.DEFER_BLOCKING 0x0 ;  /* 0x0000000000007b1d */ /* 0x000fe20000010000 */
[----:B0-----:R-:W-:-:S05]  /*0d60*/  IMAD.WIDE R44, R10, 0x2, R86 ;  /* 0x000000020a2c7825 */ /* 0x001fca00078e0256 */
[----:B------:R0:W2:Y:S04]  /*0d70*/  LDG.E.U16 R94, [R20.64] ;  /* 0x00000006145e7981 */ /* 0x0000a8000c1e1500 */
[----:B------:R0:W3:Y:S04]  /*0d80*/  LDG.E.U16 R96, [R22.64] ;  /* 0x0000000616607981 */ /* 0x0000e8000c1e1500 */
[----:B------:R1:W4:Y:S04]  /*0d90*/  LDG.E.U16 R98, [R24.64] ;  /* 0x0000000618627981 */ /* 0x000328000c1e1500 */
[----:B------:R1:W5:Y:S04]  /*0da0*/  LDG.E.U16 R100, [R26.64] ;  /* 0x000000061a647981 */ /* 0x000368000c1e1500 */
[----:B------:R0:W2:Y:S04]  /*0db0*/  LDG.E.U16 R95, [R44.64] ;  /* 0x000000062c5f7981 */ /* 0x0000a8000c1e1500 */
[----:B------:R0:W3:Y:S04]  /*0dc0*/  LDG.E.U16 R97, [R52.64] ;  /* 0x0000000634617981 */ /* 0x0000e8000c1e1500 */
[----:B------:R0:W4:Y:S04]  /*0dd0*/  LDG.E.U16 R99, [R116.64] ;  /* 0x0000000674637981 */ /* 0x000128000c1e1500 */
[----:B------:R0:W5:Y:S04]  /*0de0*/  LDG.E.U16 R101, [R118.64] ;  /* 0x0000000676657981 */ /* 0x000168000c1e1500 */
[----:B------:R-:W-:Y:S04]  /*0df0*/  LDSM.16.MT88.4 R68, [R16] ;  /* 0x000000001044783b */ /* 0x000fe80000004200 */
[----:B------:R-:W0:Y:S04]  /*0e00*/  LDSM.16.M88.4 R32, [R19+0x800] ;  /* 0x000800001320783b */ /* 0x000e280000000200 */
[----:B------:R-:W0:Y:S04]  /*0e10*/  LDSM.16.M88.4 R28, [R19+0xa00] ;  /* 0x000a0000131c783b */ /* 0x000e280000000200 */
[----:B-1----:R-:W1:Y:S04]  /*0e20*/  LDSM.16.M88.4 R24, [R19+0xc00] ;  /* 0x000c00001318783b */ /* 0x002e680000000200 */
[----:B0-----:R-:W0:Y:S04]  /*0e30*/  LDSM.16.M88.4 R20, [R19+0xe00] ;  /* 0x000e00001314783b */ /* 0x001e280000000200 */
[----:B------:R-:W0:Y:S04]  /*0e40*/  LDSM.16.MT88.4 R60, [R16+0x400] ;  /* 0x00040000103c783b */ /* 0x000e280000004200 */
[----:B------:R-:W-:Y:S01]  /*0e50*/  BAR.SYNC.DEFER_BLOCKING 0x0 ;  /* 0x0000000000007b1d */ /* 0x000fe20000010000 */
[C---:B------:R-:W-:Y:S08]  /*0e60*/  HMMA.16816.F32.BF16 R64, R68.reuse, R32, RZ ;  /* 0x000000204440723c */ /* 0x040ff000000418ff */
[C---:B------:R-:W-:Y:S08]  /*0e70*/  HMMA.16816.F32.BF16 R44, R68.reuse, R28, RZ ;  /* 0x0000001c442c723c */ /* 0x040ff000000418ff */
[C---:B-1----:R-:W-:Y:S08]  /*0e80*/  HMMA.16816.F32.BF16 R52, R68.reuse, R24, RZ ;  /* 0x000000184434723c */ /* 0x042ff000000418ff */
[----:B0-----:R-:W-:Y:S08]  /*0e90*/  HMMA.16816.F32.BF16 R68, R68, R20, RZ ;  /* 0x000000144444723c */ /* 0x001ff000000418ff */
[C---:B------:R-:W-:Y:S08]  /*0ea0*/  HMMA.16816.F32.BF16 R64, R60.reuse, R34, R64 ;  /* 0x000000223c40723c */ /* 0x040ff00000041840 */
[----:B------:R-:W-:Y:S01]  /*0eb0*/  HMMA.16816.F32.BF16 R44, R60, R30, R44 ;  /* 0x0000001e3c2c723c */ /* 0x000fe2000004182c */
[----:B------:R-:W-:-:S07]  /*0ec0*/  IADD3 R24, P1, R17, UR4, RZ ;  /* 0x0000000411187c10 */ /* 0x000fce000ff3e0ff */
[----:B------:R-:W-:Y:S01]  /*0ed0*/  HMMA.16816.F32.BF16 R52, R60, R26, R52 ;  /* 0x0000001a3c34723c */ /* 0x000fe20000041834 */
[CC--:B------:R-:W-:Y:S02]  /*0ee0*/  ISETP.GT.U32.AND P4, PT, R24.reuse, R9.reuse, PT ;  /* 0x000000091800720c */ /* 0x0c0fe40003f84070 */
[C---:B------:R-:W-:Y:S02]  /*0ef0*/  ISETP.GE.U32.AND P0, PT, R24.reuse, R9, PT ;  /* 0x000000091800720c */ /* 0x040fe40003f06070 */
[----:B------:R-:W-:-:S03]  /*0f00*/  IADD3 R30, P5, R24, 0x9, RZ ;  /* 0x00000009181e7810 */ /* 0x000fc60007fbe0ff */
[----:B------:R-:W-:Y:S01]  /*0f10*/  HMMA.16816.F32.BF16 R68, R60, R22, R68 ;  /* 0x000000163c44723c */ /* 0x000fe20000041844 */
[----:B------:R-:W-:Y:S01]  /*0f20*/  FMUL R21, R66, c[0x0][0x188] ;  /* 0x0000620042157a20 */ /* 0x000fe20000400000 */
[----:B------:R-:W-:Y:S01]  /*0f30*/  ISETP.GT.U32.AND P6, PT, R24, R15, PT ;  /* 0x0000000f1800720c */ /* 0x000fe20003fc4070 */
[----:B------:R-:W-:-:S04]  /*0f40*/  FMUL R20, R67, c[0x0][0x188] ;  /* 0x0000620043147a20 */ /* 0x000fc80000400000 */
[----:B------:R-:W-:Y:S02]  /*0f50*/  IADD3.X R63, RZ, UR5, RZ, P1, !PT ;  /* 0x00000005ff3f7c10 */ /* 0x000fe40008ffe4ff */
[C---:B------:R-:W-:Y:S02]  /*0f60*/  IADD3 R32, P1, R24.reuse, 0x10, RZ ;  /* 0x0000001018207810 */ /* 0x040fe40007f3e0ff */
[C---:B------:R-:W-:Y:S02]  /*0f70*/  ISETP.GT.U32.AND.EX P4, PT, R63.reuse, RZ, PT, P4 ;  /* 0x000000ff3f00720c */ /* 0x040fe40003f84140 */
[----:B------:R-:W-:Y:S01]  /*0f80*/  ISETP.GE.U32.AND.EX P0, PT, R63, RZ, PT, P0 ;  /* 0x000000ff3f00720c */ /* 0x000fe20003f06100 */
[----:B------:R-:W-:Y:S01]  /*0f90*/  IMAD.X R61, RZ, RZ, R63, P5 ;  /* 0x000000ffff3d7224 */ /* 0x000fe200028e063f */
[----:B------:R-:W-:Y:S01]  /*0fa0*/  IADD3 R28, P2, R24, 0x11, RZ ;  /* 0x00000011181c7810 */ /* 0x000fe20007f5e0ff */
[----:B------:R-:W-:Y:S01]  /*0fb0*/  FMUL R23, R46, c[0x0][0x188] ;  /* 0x000062002e177a20 */ /* 0x000fe20000400000 */
[----:B------:R-:W-:-:S02]  /*0fc0*/  IADD3.X R62, RZ, R63, RZ, P1, !PT ;  /* 0x0000003fff3e7210 */ /* 0x000fc40000ffe4ff */
[-C--:B------:R-:W-:Y:S02]  /*0fd0*/  ISETP.GT.U32.AND P1, PT, R30, R9.reuse, PT ;  /* 0x000000091e00720c */ /* 0x080fe40003f24070 */
[----:B------:R-:W-:Y:S02]  /*0fe0*/  FSEL R21, R21, -INF , !P4 ;  /* 0xff80000015157808 */ /* 0x000fe40006000000 */
[----:B------:R-:W-:Y:S02]  /*0ff0*/  ISETP.GT.U32.AND.EX P6, PT, R63, RZ, PT, P6 ;  /* 0x000000ff3f00720c */ /* 0x000fe40003fc4160 */
[----:B------:R-:W-:Y:S01]  /*1000*/  FSEL R20, R20, -INF , !P0 ;  /* 0xff80000014147808 */ /* 0x000fe20004000000 */
[----:B------:R-:W-:Y:S01]  /*1010*/  IMAD.X R60, RZ, RZ, R63, P2 ;  /* 0x000000ffff3c7224 */ /* 0x000fe200010e063f */
[----:B------:R-:W-:Y:S01]  /*1020*/  IADD3 R26, P3, R24, 0x18, RZ ;  /* 0x00000018181a7810 */ /* 0x000fe20007f7e0ff */
[----:B------:R-:W-:Y:S01]  /*1030*/  FMUL R25, R47, c[0x0][0x188] ;  /* 0x000062002f197a20 */ /* 0x000fe20000400000 */
[----:B------:R-:W-:-:S02]  /*1040*/  ISETP.GT.U32.AND P2, PT, R32, R9, PT ;  /* 0x000000092000720c */ /* 0x000fc40003f44070 */
[----:B------:R-:W-:Y:S02]  /*1050*/  ISETP.GT.U32.AND.EX P1, PT, R61, RZ, PT, P1 ;  /* 0x000000ff3d00720c */ /* 0x000fe40003f24110 */
[----:B------:R-:W-:Y:S02]  /*1060*/  FSEL R23, R23, -INF , !P6 ;  /* 0xff80000017177808 */ /* 0x000fe40007000000 */
[----:B------:R-:W-:Y:S01]  /*1070*/  FMNMX R46, R21, R20, !PT ;  /* 0x00000014152e7209 */ /* 0x000fe20007800000 */
[----:B------:R-:W-:Y:S01]  /*1080*/  FMUL R27, R54, c[0x0][0x188] ;  /* 0x00006200361b7a20 */ /* 0x000fe20000400000 */
[----:B------:R-:W-:Y:S02]  /*1090*/  IADD3.X R34, RZ, R63, RZ, P3, !PT ;  /* 0x0000003fff227210 */ /* 0x000fe40001ffe4ff */
[----:B------:R-:W-:Y:S02]  /*10a0*/  ISETP.GT.U32.AND P3, PT, R28, R9, PT ;  /* 0x000000091c00720c */ /* 0x000fe40003f64070 */
[----:B------:R-:W-:-:S02]  /*10b0*/  ISETP.GT.U32.AND.EX P2, PT, R62, RZ, PT, P2 ;  /* 0x000000ff3e00720c */ /* 0x000fc40003f44120 */
[----:B------:R-:W-:Y:S02]  /*10c0*/  FSEL R25, R25, -INF , !P1 ;  /* 0xff80000019197808 */ /* 0x000fe40004800000 */
[----:B------:R-:W-:Y:S01]  /*10d0*/  FMNMX R46, R23, R46, !PT ;  /* 0x0000002e172e7209 */ /* 0x000fe20007800000 */
[----:B------:R-:W-:Y:S01]  /*10e0*/  FMUL R29, R55, c[0x0][0x188] ;  /* 0x00006200371d7a20 */ /* 0x000fe20000400000 */
[----:B------:R-:W-:Y:S02]  /*10f0*/  IADD3 R22, P5, R24, 0x19, RZ ;  /* 0x0000001918167810 */ /* 0x000fe40007fbe0ff */
[----:B------:R-:W-:Y:S02]  /*1100*/  ISETP.GT.U32.AND P4, PT, R26, R9, PT ;  /* 0x000000091a00720c */ /* 0x000fe40003f84070 */
[----:B------:R-:W-:Y:S02]  /*1110*/  ISETP.GT.U32.AND.EX P3, PT, R60, RZ, PT, P3 ;  /* 0x000000ff3c00720c */ /* 0x000fe40003f64130 */
[----:B------:R-:W-:-:S02]  /*1120*/  FSEL R27, R27, -INF , !P2 ;  /* 0xff8000001b1b7808 */ /* 0x000fc40005000000 */
[----:B------:R-:W-:Y:S01]  /*1130*/  FMNMX R46, R25, R46, !PT ;  /* 0x0000002e192e7209 */ /* 0x000fe20007800000 */
[----:B------:R-:W-:Y:S01]  /*1140*/  IMAD.X R31, RZ, RZ, R63, P5 ;  /* 0x000000ffff1f7224 */ /* 0x000fe200028e063f */
[----:B------:R-:W-:Y:S01]  /*1150*/  ISETP.GT.U32.AND P5, PT, R22, R9, PT ;  /* 0x000000091600720c */ /* 0x000fe20003fa4070 */
[----:B------:R-:W-:Y:S01]  /*1160*/  FMUL R33, R70, c[0x0][0x188] ;  /* 0x0000620046217a20 */ /* 0x000fe20000400000 */
[----:B------:R-:W-:Y:S02]  /*1170*/  ISETP.GT.U32.AND.EX P4, PT, R34, RZ, PT, P4 ;  /* 0x000000ff2200720c */ /* 0x000fe40003f84140 */
[----:B------:R-:W-:Y:S02]  /*1180*/  FSEL R29, R29, -INF , !P3 ;  /* 0xff8000001d1d7808 */ /* 0x000fe40005800000 */
[----:B------:R-:W-:Y:S01]  /*1190*/  FMNMX R46, R27, R46, !PT ;  /* 0x0000002e1b2e7209 */ /* 0x000fe20007800000 */
[----:B------:R-:W-:Y:S01]  /*11a0*/  FMUL R35, R71, c[0x0][0x188] ;  /* 0x0000620047237a20 */ /* 0x000fe20000400000 */
[----:B------:R-:W-:-:S02]  /*11b0*/  ISETP.GT.U32.AND.EX P5, PT, R31, RZ, PT, P5 ;  /* 0x000000ff1f00720c */ /* 0x000fc40003fa4150 */
[----:B------:R-:W-:Y:S02]  /*11c0*/  FSEL R33, R33, -INF , !P4 ;  /* 0xff80000021217808 */ /* 0x000fe40006000000 */
[----:B------:R-:W-:Y:S02]  /*11d0*/  FMNMX R46, R29, R46, !PT ;  /* 0x0000002e1d2e7209 */ /* 0x000fe40007800000 */
[----:B------:R-:W-:Y:S02]  /*11e0*/  FSEL R35, R35, -INF , !P5 ;  /* 0xff80000023237808 */ /* 0x000fe40006800000 */
[----:B------:R-:W-:-:S04]  /*11f0*/  FMNMX R46, R33, R46, !PT ;  /* 0x0000002e212e7209 */ /* 0x000fc80007800000 */
[----:B------:R-:W-:Y:S01]  /*1200*/  FMNMX R46, R35, R46, !PT ;  /* 0x0000002e232e7209 */ /* 0x000fe20007800000 */
[----:B------:R-:W-:Y:S01]  /*1210*/  FMUL R47, R64, c[0x0][0x188] ;  /* 0x00006200402f7a20 */ /* 0x000fe20000400000 */
[----:B------:R-:W-:-:S03]  /*1220*/  ISETP.GE.U32.AND P1, PT, R24, R15, PT ;  /* 0x0000000f1800720c */ /* 0x000fc60003f26070 */
[----:B------:R-:W0:Y:S01]  /*1230*/  SHFL.BFLY PT, R55, R46, 0x2, 0x1f ;  /* 0x0c401f002e377f89 */ /* 0x000e2200000e0000 */
[----:B------:R-:W-:Y:S02]  /*1240*/  IADD3 R24, P2, R24, 0x8, RZ ;  /* 0x0000000818187810 */ /* 0x000fe40007f5e0ff */
[----:B------:R-:W-:Y:S02]  /*1250*/  FSEL R47, R47, -INF , !P6 ;  /* 0xff8000002f2f7808 */ /* 0x000fe40007000000 */
[-C--:B------:R-:W-:Y:S02]  /*1260*/  ISETP.GT.U32.AND P3, PT, R26, R15.reuse, PT ;  /* 0x0000000f1a00720c */ /* 0x080fe40003f64070 */
[----:B------:R-:W-:Y:S01]  /*1270*/  ISETP.GT.U32.AND P6, PT, R22, R15, PT ;  /* 0x0000000f1600720c */ /* 0x000fe20003fc4070 */
[----:B------:R-:W-:Y:S01]  /*1280*/  FMUL R22, R65, c[0x0][0x188] ;  /* 0x0000620041167a20 */ /* 0x000fe20000400000 */
[----:B------:R-:W-:Y:S02]  /*1290*/  IADD3.X R26, RZ, R63, RZ, P2, !PT ;  /* 0x0000003fff1a7210 */ /* 0x000fe400017fe4ff */
[----:B------:R-:W-:-:S02]  /*12a0*/  ISETP.GT.U32.AND P2, PT, R24, R15, PT ;  /* 0x0000000f1800720c */ /* 0x000fc40003f44070 */
[----:B------:R-:W-:Y:S01]  /*12b0*/  ISETP.GE.U32.AND.EX P1, PT, R63, RZ, PT, P1 ;  /* 0x000000ff3f00720c */ /* 0x000fe20003f26110 */
[----:B------:R-:W-:Y:S01]  /*12c0*/  FMUL R44, R44, c[0x0][0x188] ;  /* 0x000062002c2c7a20 */ /* 0x000fe20000400000 */
[-C--:B------:R-:W-:Y:S02]  /*12d0*/  ISETP.GT.U32.AND P5, PT, R30, R15.reuse, PT ;  /* 0x0000000f1e00720c */ /* 0x080fe40003fa4070 */
[----:B------:R-:W-:Y:S02]  /*12e0*/  ISETP.GT.U32.AND.EX P2, PT, R26, RZ, PT, P2 ;  /* 0x000000ff1a00720c */ /* 0x000fe40003f44120 */
[----:B------:R-:W-:Y:S01]  /*12f0*/  FSEL R22, R22, -INF , !P1 ;  /* 0xff80000016167808 */ /* 0x000fe20004800000 */
[----:B------:R-:W-:Y:S01]  /*1300*/  FMUL R71, R45, c[0x0][0x188] ;  /* 0x000062002d477a20 */ /* 0x000fe20000400000 */
[----:B------:R-:W-:Y:S02]  /*1310*/  ISETP.GT.U32.AND P0, PT, R32, R15, PT ;  /* 0x0000000f2000720c */ /* 0x000fe40003f04070 */
[----:B------:R-:W-:-:S02]  /*1320*/  ISETP.GT.U32.AND.EX P5, PT, R61, RZ, PT, P5 ;  /* 0x000000ff3d00720c */ /* 0x000fc40003fa4150 */
[----:B------:R-:W-:Y:S02]  /*1330*/  FSEL R45, R44, -INF , !P2 ;  /* 0xff8000002c2d7808 */ /* 0x000fe40005000000 */
[----:B------:R-:W-:Y:S01]  /*1340*/  FMNMX R24, R47, R22, !PT ;  /* 0x000000162f187209 */ /* 0x000fe20007800000 */
[----:B------:R-:W-:Y:S01]  /*1350*/  FMUL R52, R52, c[0x0][0x188] ;  /* 0x0000620034347a20 */ /* 0x000fe20000400000 */
[----:B------:R-:W-:Y:S02]  /*1360*/  ISETP.GT.U32.AND P4, PT, R28, R15, PT ;  /* 0x0000000f1c00720c */ /* 0x000fe40003f84070 */
[----:B------:R-:W-:Y:S02]  /*1370*/  ISETP.GT.U32.AND.EX P0, PT, R62, RZ, PT, P0 ;  /* 0x000000ff3e00720c */ /* 0x000fe40003f04100 */
[----:B------:R-:W-:Y:S02]  /*1380*/  FSEL R71, R71, -INF , !P5 ;  /* 0xff80000047477808 */ /* 0x000fe40006800000 */
[----:B------:R-:W-:Y:S01]  /*1390*/  FMNMX R24, R45, R24, !PT ;  /* 0x000000182d187209 */ /* 0x000fe20007800000 */
[----:B------:R-:W-:Y:S01]  /*13a0*/  FMUL R53, R53, c[0x0][0x188] ;  /* 0x0000620035357a20 */ /* 0x000fe20000400000 */
[----:B------:R-:W-:-:S02]  /*13b0*/  ISETP.GT.U32.AND.EX P4, PT, R60, RZ, PT, P4 ;  /* 0x000000ff3c00720c */ /* 0x000fc40003f84140 */
[----:B------:R-:W-:Y:S02]  /*13c0*/  FSEL R117, R52, -INF , !P0 ;  /* 0xff80000034757808 */ /* 0x000fe40004000000 */
[----:B------:R-:W-:Y:S02]  /*13d0*/  FMNMX R24, R71, R24, !PT ;  /* 0x0000001847187209 */ /* 0x000fe40007800000 */
[----:B0-----:R-:W-:Y:S01]  /*13e0*/  FMNMX R46, R46, R55, !PT ;  /* 0x000000372e2e7209 */ /* 0x001fe20007800000 */
[----:B------:R-:W-:Y:S01]  /*13f0*/  FMUL R55, R68, c[0x0][0x188] ;  /* 0x0000620044377a20 */ /* 0x000fe20000400000 */
[----:B------:R-:W-:Y:S02]  /*1400*/  ISETP.GT.U32.AND.EX P3, PT, R34, RZ, PT, P3 ;  /* 0x000000ff2200720c */ /* 0x000fe40003f64130 */
[----:B------:R-:W-:Y:S02]  /*1410*/  FSEL R67, R53, -INF , !P4 ;  /* 0xff80000035437808 */ /* 0x000fe40006000000 */
[----:B------:R-:W-:Y:S01]  /*1420*/  FMNMX R24, R117, R24, !PT ;  /* 0x0000001875187209 */ /* 0x000fe20007800000 */
[----:B------:R-:W0:Y:S01]  /*1430*/  SHFL.BFLY PT, R61, R46, 0x1, 0x1f ;  /* 0x0c201f002e3d7f89 */ /* 0x000e2200000e0000 */
[----:B------:R-:W-:Y:S01]  /*1440*/  FMUL R53, R69, c[0x0][0x188] ;  /* 0x0000620045357a20 */ /* 0x000fe20000400000 */
[----:B------:R-:W-:-:S02]  /*1450*/  ISETP.GT.U32.AND.EX P6, PT, R31, RZ, PT, P6 ;  /* 0x000000ff1f00720c */ /* 0x000fc40003fc4160 */
[----:B------:R-:W-:Y:S02]  /*1460*/  FSEL R55, R55, -INF , !P3 ;  /* 0xff80000037377808 */ /* 0x000fe40005800000 */
[----:B------:R-:W-:Y:S02]  /*1470*/  FMNMX R24, R67, R24, !PT ;  /* 0x0000001843187209 */ /* 0x000fe40007800000 */
[----:B------:R-:W-:Y:S02]  /*1480*/  FSEL R53, R53, -INF , !P6 ;  /* 0xff80000035357808 */ /* 0x000fe40007000000 */
[----:B------:R-:W-:-:S04]  /*1490*/  FMNMX R24, R55, R24, !PT ;  /* 0x0000001837187209 */ /* 0x000fc80007800000 */
[----:B------:R-:W-:-:S05]  /*14a0*/  FMNMX R26, R53, R24, !PT ;  /* 0x00000018351a7209 */ /* 0x000fca0007800000 */
[----:B------:R-:W1:Y:S01]  /*14b0*/  SHFL.BFLY PT, R31, R26, 0x2, 0x1f ;  /* 0x0c401f001a1f7f89 */ /* 0x000e6200000e0000 */
[----:B0-----:R-:W-:-:S04]  /*14c0*/  FMNMX R60, R46, R61, !PT ;  /* 0x0000003d2e3c7209 */ /* 0x001fc80007800000 */
[----:B------:R-:W-:-:S05]  /*14d0*/  FMNMX R60, R60, R103, !PT ;  /* 0x000000673c3c7209 */ /* 0x000fca0007800000 */
[----:B------:R-:W-:-:S04]  /*14e0*/  FADD R21, R21, -R60 ;  /* 0x8000003c15157221 */ /* 0x000fc80000000000 */
[----:B------:R-:W-:Y:S02]  /*14f0*/  FMUL R24, R21, 1.4426950216293334961 ;  /* 0x3fb8aa3b15187820 */ /* 0x000fe40000400000 */
[----:B------:R-:W-:Y:S01]  /*1500*/  FADD R21, R20, -R60 ;  /* 0x8000003c14157221 */ /* 0x000fe20000000000 */
[----:B-1----:R-:W-:-:S03]  /*1510*/  FMNMX R20, R26, R31, !PT ;  /* 0x0000001f1a147209 */ /* 0x002fc60007800000 */
[----:B------:R-:W-:Y:S02]  /*1520*/  FMUL R119, R21, 1.4426950216293334961 ;  /* 0x3fb8aa3b15777820 */ /* 0x000fe40000400000 */
[----:B------:R-:W0:Y:S04]  /*1530*/  SHFL.BFLY PT, R21, R20, 0x1, 0x1f ;  /* 0x0c201f0014157f89 */ /* 0x000e2800000e0000 */
[----:B--2---:R-:W-:Y:S04]  /*1540*/  STS.U16 [R7+0x800], R94 ;  /* 0x0008005e07007388 */ /* 0x004fe80000000400 */
[----:B---3--:R-:W-:Y:S04]  /*1550*/  STS.U16 [R7+0xa00], R96 ;  /* 0x000a006007007388 */ /* 0x008fe80000000400 */
[----:B----4-:R-:W-:Y:S04]  /*1560*/  STS.U16 [R7+0xc00], R98 ;  /* 0x000c006207007388 */ /* 0x010fe80000000400 */
[----:B-----5:R-:W-:Y:S04]  /*1570*/  STS.U16 [R7+0xe00], R100 ;  /* 0x000e006407007388 */ /* 0x020fe80000000400 */
[----:B------:R-:W-:Y:S04]  /*1580*/  STS.U16 [R8+0x900], R95 ;  /* 0x0009005f08007388 */ /* 0x000fe80000000400 */
[----:B------:R-:W-:Y:S04]  /*1590*/  STS.U16 [R8+0xb00], R97 ;  /* 0x000b006108007388 */ /* 0x000fe80000000400 */
[----:B------:R-:W-:Y:S04]  /*15a0*/  STS.U16 [R8+0xd00], R99 ;  /* 0x000d006308007388 */ /* 0x000fe80000000400 */
[----:B------:R-:W-:Y:S01]  /*15b0*/  STS.U16 [R8+0xf00], R101 ;  /* 0x000f006508007388 */ /* 0x000fe20000000400 */
[----:B0-----:R-:W-:-:S04]  /*15c0*/  FMNMX R62, R20, R21, !PT ;  /* 0x00000015143e7209 */ /* 0x001fc80007800000 */
[----:B------:R-:W-:Y:S01]  /*15d0*/  FMNMX R62, R62, R73, !PT ;  /* 0x000000493e3e7209 */ /* 0x000fe20007800000 */
[--C-:B------:R-:W-:Y:S02]  /*15e0*/  FADD R27, R27, -R60.reuse ;  /* 0x8000003c1b1b7221 */ /* 0x100fe40000000000 */
[----:B------:R-:W-:Y:S02]  /*15f0*/  FADD R23, R23, -R60 ;  /* 0x8000003c17177221 */ /* 0x000fe40000000000 */
[----:B------:R-:W-:Y:S02]  /*1600*/  FADD R20, -R60, R103 ;  /* 0x000000673c147221 */ /* 0x000fe40000000100 */
[----:B------:R-:W-:Y:S02]  /*1610*/  FADD R22, R22, -R62 ;  /* 0x8000003e16167221 */ /* 0x000fe40000000000 */
[----:B------:R-:W-:Y:S02]  /*1620*/  FMUL R27, R27, 1.4426950216293334961 ;  /* 0x3fb8aa3b1b1b7820 */ /* 0x000fe40000400000 */
[----:B------:R-:W-:-:S02]  /*1630*/  FMUL R23, R23, 1.4426950216293334961 ;  /* 0x3fb8aa3b17177820 */ /* 0x000fc40000400000 */
[----:B------:R-:W-:Y:S02]  /*1640*/  FMUL R20, R20, 1.4426950216293334961 ;  /* 0x3fb8aa3b14147820 */ /* 0x000fe40000400000 */
[----:B------:R-:W-:Y:S01]  /*1650*/  FMUL R22, R22, 1.4426950216293334961 ;  /* 0x3fb8aa3b16167820 */ /* 0x000fe20000400000 */
[----:B------:R-:W-:Y:S01]  /*1660*/  MUFU.EX2 R65, R27 ;  /* 0x0000001b00417308 */ /* 0x000fe20000000800 */
[--C-:B------:R-:W-:Y:S02]  /*1670*/  FADD R25, R25, -R60.reuse ;  /* 0x8000003c19197221 */ /* 0x100fe40000000000 */
[----:B------:R-:W-:-:S05]  /*1680*/  FADD R33, R33, -R60 ;  /* 0x8000003c21217221 */ /* 0x000fca0000000000 */
[----:B------:R-:W-:Y:S01]  /*1690*/  MUFU.EX2 R31, R23 ;  /* 0x00000017001f7308 */ /* 0x000fe20000000800 */
[----:B------:R-:W-:-:S07]  /*16a0*/  FMUL R25, R25, 1.4426950216293334961 ;  /* 0x3fb8aa3b19197820 */ /* 0x000fce0000400000 */
[----:B------:R-:W-:Y:S01]  /*16b0*/  MUFU.EX2 R61, R20 ;  /* 0x00000014003d7308 */ /* 0x000fe20000000800 */
[----:B------:R-:W-:-:S07]  /*16c0*/  FMUL R33, R33, 1.4426950216293334961 ;  /* 0x3fb8aa3b21217820 */ /* 0x000fce0000400000 */
[----:B------:R0:W-:Y:S01]  /*16d0*/  MUFU.EX2 R27, R22 ;  /* 0x00000016001b7308 */ /* 0x0001e20000000800 */
[----:B------:R-:W-:Y:S01]  /*16e0*/  BAR.SYNC.DEFER_BLOCKING 0x0 ;  /* 0x0000000000007b1d */ /* 0x000fe20000010000 */
[--C-:B------:R-:W-:Y:S02]  /*16f0*/  FADD R47, R47, -R62.reuse ;  /* 0x8000003e2f2f7221 */ /* 0x100fe40000000000 */
[--C-:B------:R-:W-:Y:S02]  /*1700*/  FADD R45, R45, -R62.reuse ;  /* 0x8000003e2d2d7221 */ /* 0x100fe40000000000 */
[----:B------:R-:W-:Y:S02]  /*1710*/  FADD R71, R71, -R62 ;  /* 0x8000003e47477221 */ /* 0x000fe40000000000 */
[----:B------:R1:W-:Y:S01]  /*1720*/  MUFU.EX2 R32, R25 ;  /* 0x0000001900207308 */ /* 0x0003e20000000800 */
[----:B------:R-:W-:Y:S02]  /*1730*/  FMUL R28, R47, 1.4426950216293334961 ;  /* 0x3fb8aa3b2f1c7820 */ /* 0x000fe40000400000 */
[----:B------:R-:W-:-:S05]  /*1740*/  FMUL R52, R71, 1.4426950216293334961 ;  /* 0x3fb8aa3b47347820 */ /* 0x000fca0000400000 */
[----:B------:R2:W-:Y:S01]  /*1750*/  MUFU.EX2 R63, R33 ;  /* 0x00000021003f7308 */ /* 0x0005e20000000800 */
[----:B0-----:R-:W0:Y:S01]  /*1760*/  LDSM.16.M88.4 R20, [R19+0x800] ;  /* 0x000800001314783b */ /* 0x001e220000000200 */
[----:B-1----:R-:W-:Y:S02]  /*1770*/  FADD R25, -R62, R73 ;  /* 0x000000493e197221 */ /* 0x002fe40000000100 */
[----:B--2---:R-:W-:-:S04]  /*1780*/  FMUL R33, R45, 1.4426950216293334961 ;  /* 0x3fb8aa3b2d217820 */ /* 0x004fc80000400000 */
[----:B------:R-:W-:Y:S01]  /*1790*/  MUFU.EX2 R24, R24 ;  /* 0x0000001800187308 */ /* 0x000fe20000000800 */
[----:B------:R-:W1:Y:S01]  /*17a0*/  LDSM.16.M88.4 R44, [R19+0xa00] ;  /* 0x000a0000132c783b */ /* 0x000e620000000200 */
[----:B------:R-:W-:Y:S02]  /*17b0*/  FMUL R30, R25, 1.4426950216293334961 ;  /* 0x3fb8aa3b191e7820 */ /* 0x000fe40000400000 */
[----:B------:R-:W-:-:S04]  /*17c0*/  FADD R25, R67, -R62 ;  /* 0x8000003e43197221 */ /* 0x000fc80000000000 */
[----:B------:R-:W2:Y:S01]  /*17d0*/  MUFU.EX2 R119, R119 ;  /* 0x0000007700777308 */ /* 0x000ea20000000800 */
[----:B------:R-:W-:-:S07]  /*17e0*/  FADD R117, R117, -R62 ;  /* 0x8000003e75757221 */ /* 0x000fce0000000000 */
[----:B------:R-:W-:Y:S01]  /*17f0*/  MUFU.EX2 R28, R28 ;  /* 0x0000001c001c7308 */ /* 0x000fe20000000800 */
[----:B------:R-:W-:-:S07]  /*1800*/  FADD R35, R35, -R60 ;  /* 0x8000003c23237221 */ /* 0x000fce0000000000 */
[----:B------:R-:W-:Y:S01]  /*1810*/  MUFU.EX2 R33, R33 ;  /* 0x0000002100217308 */ /* 0x000fe20000000800 */
[----:B------:R-:W-:-:S07]  /*1820*/  FMUL R69, R117, 1.4426950216293334961 ;  /* 0x3fb8aa3b75457820 */ /* 0x000fce0000400000 */
[----:B------:R-:W3:Y:S01]  /*1830*/  MUFU.EX2 R52, R52 ;  /* 0x0000003400347308 */ /* 0x000ee20000000800 */
[----:B------:R-:W-:-:S07]  /*1840*/  FADD R29, R29, -R60 ;  /* 0x8000003c1d1d7221 */ /* 0x000fce0000000000 */
[----:B------:R3:W4:Y:S01]  /*1850*/  MUFU.EX2 R67, R30 ;  /* 0x0000001e00437308 */ /* 0x0007220000000800 */
[----:B------:R-:W-:Y:S02]  /*1860*/  FMUL R35, R35, 1.4426950216293334961 ;  /* 0x3fb8aa3b23237820 */ /* 0x000fe40000400000 */
[----:B------:R-:W-:Y:S02]  /*1870*/  FMUL R70, R25, 1.4426950216293334961 ;  /* 0x3fb8aa3b19467820 */ /* 0x000fe40000400000 */
[----:B------:R-:W-:Y:S02]  /*1880*/  FMUL R29, R29, 1.4426950216293334961 ;  /* 0x3fb8aa3b1d1d7820 */ /* 0x000fe40000400000 */
[----:B--2---:R-:W-:Y:S01]  /*1890*/  FADD R54, R24, R119 ;  /* 0x0000007718367221 */ /* 0x004fe20000000000 */
[----:B------:R-:W2:Y:S01]  /*18a0*/  MUFU.EX2 R69, R69 ;  /* 0x0000004500457308 */ /* 0x000ea20000000800 */
[----:B------:R-:W-:Y:S01]  /*18b0*/  FADD R55, R55, -R62 ;  /* 0x8000003e37377221 */ /* 0x000fe20000000000 */
[----:B---3--:R-:W-:Y:S01]  /*18c0*/  F2FP.BF16.PACK_AB R30, R52, R33 ;  /* 0x00000021341e723e */ /* 0x008fe200000010ff */
[----:B------:R-:W-:Y:S01]  /*18d0*/  FADD R34, R28, R27 ;  /* 0x0000001b1c227221 */ /* 0x000fe20000000000 */
[----:B------:R-:W-:Y:S01]  /*18e0*/  F2FP.BF16.PACK_AB R28, R27, R28 ;  /* 0x0000001c1b1c723e */ /* 0x000fe200000010ff */
[----:B------:R-:W-:-:S03]  /*18f0*/  FMUL R55, R55, 1.4426950216293334961 ;  /* 0x3fb8aa3b37377820 */ /* 0x000fc60000400000 */
[----:B------:R3:W-:Y:S01]  /*1900*/  MUFU.EX2 R64, R35 ;  /* 0x0000002300407308 */ /* 0x0007e20000000800 */
[----:B------:R-:W-:Y:S02]  /*1910*/  FADD R53, R53, -R62 ;  /* 0x8000003e35357221 */ /* 0x000fe40000000000 */
[C---:B------:R-:W-:Y:S02]  /*1920*/  FMUL R38, R61.reuse, R38 ;  /* 0x000000263d267220 */ /* 0x040fe40000400000 */
[----:B------:R-:W-:Y:S02]  /*1930*/  FMUL R39, R61, R39 ;  /* 0x000000273d277220 */ /* 0x000fe40000400000 */
[----:B----4-:R-:W-:Y:S01]  /*1940*/  FMUL R36, R67, R36 ;  /* 0x0000002443247220 */ /* 0x010fe20000400000 */
[----:B------:R4:W5:Y:S01]  /*1950*/  MUFU.EX2 R66, R29 ;  /* 0x0000001d00427308 */ /* 0x0009620000000800 */
[----:B---3--:R-:W-:Y:S01]  /*1960*/  FADD R35, R31, R54 ;  /* 0x000000361f237221 */ /* 0x008fe20000000000 */
[----:B------:R-:W-:Y:S01]  /*1970*/  F2FP.BF16.PACK_AB R31, R32, R31 ;  /* 0x0000001f201f723e */ /* 0x000fe200000010ff */
[----:B------:R-:W-:-:S05]  /*1980*/  FMUL R37, R67, R37 ;  /* 0x0000002543257220 */ /* 0x000fca0000400000 */
[----:B------:R-:W3:Y:S01]  /*1990*/  MUFU.EX2 R70, R70 ;  /* 0x0000004600467308 */ /* 0x000ee20000000800 */
[----:B----4-:R-:W-:Y:S01]  /*19a0*/  F2FP.BF16.PACK_AB R29, R119, R24 ;  /* 0x00000018771d723e */ /* 0x010fe200000010ff */
[----:B------:R-:W-:Y:S01]  /*19b0*/  FADD R71, R33, R34 ;  /* 0x0000002221477221 */ /* 0x000fe20000000000 */
[----:B------:R-:W-:Y:S01]  /*19c0*/  LDSM.16.M88.4 R24, [R19+0xc00] ;  /* 0x000c00001318783b */ /* 0x000fe20000000200 */
[----:B------:R-:W-:-:S04]  /*19d0*/  FMUL R53, R53, 1.4426950216293334961 ;  /* 0x3fb8aa3b35357820 */ /* 0x000fc80000400000 */
[----:B------:R2:W4:Y:S01]  /*19e0*/  MUFU.EX2 R68, R55 ;  /* 0x0000003700447308 */ /* 0x0005220000000800 */
[----:B------:R-:W-:Y:S01]  /*19f0*/  FADD R54, R32, R35 ;  /* 0x0000002320367221 */ /* 0x000fe20000000000 */
[----:B0-----:R-:W-:Y:S01]  /*1a00*/  HMMA.16816.F32.BF16 R36, R28, R20, R36 ;  /* 0x000000141c24723c */ /* 0x001fe20000041824 */
[----:B------:R-:W-:Y:S01]  /*1a10*/  FADD R52, R52, R71 ;  /* 0x0000004734347221 */ /* 0x000fe20000000000 */
[----:B------:R-:W-:Y:S01]  /*1a20*/  LDSM.16.M88.4 R32, [R19+0xe00] ;  /* 0x000e00001320783b */ /* 0x000fe20000000200 */
[----:B------:R-:W-:-:S03]  /*1a30*/  FMUL R58, R61, R58 ;  /* 0x0000003a3d3a7220 */ /* 0x000fc60000400000 */
[----:B------:R-:W0:Y:S01]  /*1a40*/  MUFU.EX2 R21, R53 ;  /* 0x0000003500157308 */ /* 0x000e220000000800 */
[----:B------:R-:W-:Y:S02]  /*1a50*/  FMUL R59, R61, R59 ;  /* 0x0000003b3d3b7220 */ /* 0x000fe40000400000 */
[C---:B------:R-:W-:Y:S02]  /*1a60*/  FMUL R56, R67.reuse, R56 ;  /* 0x0000003843387220 */ /* 0x040fe40000400000 */
[----:B------:R-:W-:Y:S02]  /*1a70*/  FMUL R57, R67, R57 ;  /* 0x0000003943397220 */ /* 0x000fe40000400000 */
[----:B------:R-:W-:Y:S02]  /*1a80*/  FADD R71, R65, R54 ;  /* 0x0000003641477221 */ /* 0x000fe40000000000 */
[----:B--2---:R-:W-:Y:S02]  /*1a90*/  FADD R55, R69, R52 ;  /* 0x0000003445377221 */ /* 0x004fe40000000000 */
[----:B-----5:R-:W-:-:S02]  /*1aa0*/  FADD R20, R66, R71 ;  /* 0x0000004742147221 */ /* 0x020fc40000000000 */
[----:B---3--:R-:W-:Y:S01]  /*1ab0*/  FADD R55, R70, R55 ;  /* 0x0000003746377221 */ /* 0x008fe20000000000 */
[----:B-1----:R-:W-:Y:S07]  /*1ac0*/  HMMA.16816.F32.BF16 R56, R28, R44, R56 ;  /* 0x0000002c1c38723c */ /* 0x002fee0000041838 */
[----:B------:R-:W-:Y:S02]  /*1ad0*/  FADD R45, R63, R20 ;  /* 0x000000143f2d7221 */ /* 0x000fe40000000000 */
[----:B----4-:R-:W-:-:S02]  /*1ae0*/  FADD R20, R68, R55 ;  /* 0x0000003744147221 */ /* 0x010fc40000000000 */
[----:B------:R-:W-:Y:S02]  /*1af0*/  FADD R45, R64, R45 ;  /* 0x0000002d402d7221 */ /* 0x000fe40000000000 */
[----:B0-----:R-:W-:-:S03]  /*1b00*/  FADD R20, R21, R20 ;  /* 0x0000001415147221 */ /* 0x001fc60000000000 */
[----:B------:R-:W0:Y:S04]  /*1b10*/  SHFL.BFLY PT, R44, R45, 0x2, 0x1f ;  /* 0x0c401f002d2c7f89 */ /* 0x000e2800000e0000 */
[----:B------:R-:W1:Y:S01]  /*1b20*/  SHFL.BFLY PT, R71, R20, 0x2, 0x1f ;  /* 0x0c401f0014477f89 */ /* 0x000e6200000e0000 */
[C---:B------:R-:W-:Y:S02]  /*1b30*/  FMUL R42, R61.reuse, R42 ;  /* 0x0000002a3d2a7220 */ /* 0x040fe40000400000 */
[----:B------:R-:W-:Y:S02]  /*1b40*/  FMUL R43, R61, R43 ;  /* 0x0000002b3d2b7220 */ /* 0x000fe40000400000 */
[C---:B------:R-:W-:Y:S02]  /*1b50*/  FMUL R40, R67.reuse, R40 ;  /* 0x0000002843287220 */ /* 0x040fe40000400000 */
[----:B------:R-:W-:-:S02]  /*1b60*/  FMUL R41, R67, R41 ;  /* 0x0000002943297220 */ /* 0x000fc40000400000 */
[C---:B------:R-:W-:Y:S02]  /*1b70*/  FMUL R54, R61.reuse, R50 ;  /* 0x000000323d367220 */ /* 0x040fe40000400000 */
[----:B------:R-:W-:Y:S02]  /*1b80*/  FMUL R55, R61, R51 ;  /* 0x000000333d377220 */ /* 0x000fe40000400000 */
[C---:B------:R-:W-:Y:S02]  /*1b90*/  FMUL R52, R67.reuse, R48 ;  /* 0x0000003043347220 */ /* 0x040fe40000400000 */
[----:B------:R-:W-:Y:S01]  /*1ba0*/  FMUL R53, R67, R49 ;  /* 0x0000003143357220 */ /* 0x000fe20000400000 */
[----:B------:R-:W-:Y:S01]  /*1bb0*/  UIADD3 UR4, UP0, UR4, 0x20, URZ ;  /* 0x0000002004047890 */ /* 0x000fe2000ff1e03f */
[----:B0-----:R-:W-:Y:S02]  /*1bc0*/  FADD R44, R45, R44 ;  /* 0x0000002c2d2c7221 */ /* 0x001fe40000000000 */
[----:B-1----:R-:W-:Y:S01]  /*1bd0*/  FADD R71, R20, R71 ;  /* 0x0000004714477221 */ /* 0x002fe20000000000 */
[----:B------:R-:W-:Y:S01]  /*1be0*/  F2FP.BF16.PACK_AB R50, R21, R68 ;  /* 0x000000441532723e */ /* 0x000fe200000010ff */
[----:B------:R-:W-:Y:S01]  /*1bf0*/  HMMA.16816.F32.BF16 R40, R28, R24, R40 ;  /* 0x000000181c28723c */ /* 0x000fe20000041828 */
[----:B------:R-:W-:Y:S01]  /*1c00*/  F2FP.BF16.PACK_AB R48, R70, R69 ;  /* 0x000000454630723e */ /* 0x000fe200000010ff */
[----:B------:R-:W0:Y:S01]  /*1c10*/  SHFL.BFLY PT, R21, R44, 0x1, 0x1f ;  /* 0x0c201f002c157f89 */ /* 0x000e2200000e0000 */
[----:B------:R-:W-:-:S02]  /*1c20*/  F2FP.BF16.PACK_AB R49, R66, R65 ;  /* 0x000000414231723e */ /* 0x000fc400000010ff */
[----:B------:R-:W-:Y:S01]  /*1c30*/  F2FP.BF16.PACK_AB R51, R64, R63 ;  /* 0x0000003f4033723e */ /* 0x000fe200000010ff */
[----:B------:R-:W1:Y:S01]  /*1c40*/  SHFL.BFLY PT, R20, R71, 0x1, 0x1f ;  /* 0x0c201f0047147f89 */ /* 0x000e6200000e0000 */
[----:B------:R-:W-:Y:S01]  /*1c50*/  UIADD3.X UR5, URZ, UR5, URZ, UP0, !UPT ;  /* 0x000000053f057290 */ /* 0x000fe200087fe43f */
[----:B------:R-:W-:Y:S01]  /*1c60*/  HMMA.16816.F32.BF16 R28, R28, R32, R52 ;  /* 0x000000201c1c723c */ /* 0x000fe20000041834 */
[----:B------:R-:W-:-:S07]  /*1c70*/  ISETP.LE.U32.AND P0, PT, R11, UR4, PT ;  /* 0x000000040b007c0c */ /* 0x000fce000bf03070 */
[----:B------:R-:W-:Y:S07]  /*1c80*/  HMMA.16816.F32.BF16 R36, R48, R22, R36 ;  /* 0x000000163024723c */ /* 0x000fee0000041824 */
[----:B------:R-:W-:-:S05]  /*1c90*/  IMAD.U32 R22, RZ, RZ, UR5 ;  /* 0x00000005ff167e24 */ /* 0x000fca000f8e00ff */
[----:B------:R-:W-:Y:S01]  /*1ca0*/  ISETP.GE.U32.AND.EX P0, PT, R22, RZ, PT, P0 ;  /* 0x000000ff1600720c */ /* 0x000fe20003f06100 */
[----:B------:R-:W-:Y:S01]  /*1cb0*/  HMMA.16816.F32.BF16 R56, R48, R46, R56 ;  /* 0x0000002e3038723c */ /* 0x000fe20000041838 */
[----:B------:R-:W-:Y:S01]  /*1cc0*/  MOV R23, 0x20 ;  /* 0x0000002000177802 */ /* 0x000fe20000000f00 */
[----:B0-----:R-:W-:Y:S02]  /*1cd0*/  FADD R21, R44, R21 ;  /* 0x000000152c157221 */ /* 0x001fe40000000000 */
[----:B-1----:R-:W-:-:S04]  /*1ce0*/  FADD R20, R71, R20 ;  /* 0x0000001447147221 */ /* 0x002fc80000000000 */
[----:B------:R-:W-:Y:S01]  /*1cf0*/  HMMA.16816.F32.BF16 R40, R48, R26, R40 ;  /* 0x0000001a3028723c */ /* 0x000fe20000041828 */
[C---:B------:R-:W-:Y:S01]  /*1d00*/  IMAD R10, R23.reuse, c[0x0][0x1b4], R10 ;  /* 0x00006d00170a7a24 */ /* 0x040fe200078e020a */
[----:B------:R-:W-:Y:S01]  /*1d10*/  MOV R103, R60 ;  /* 0x0000003c00677202 */ /* 0x000fe20000000f00 */
[----:B------:R-:W-:Y:S02]  /*1d20*/  IMAD R18, R23, c[0x0][0x1a4], R18 ;  /* 0x0000690017127a24 */ /* 0x000fe400078e0212 */
[----:B------:R-:W-:-:S03]  /*1d30*/  FFMA R12, R61, R12, R21 ;  /* 0x0000000c3d0c7223 */ /* 0x000fc60000000015 */
[----:B------:R-:W-:Y:S01]  /*1d40*/  HMMA.16816.F32.BF16 R48, R48, R34, R28 ;  /* 0x000000223030723c */ /* 0x000fe2000004181c */
[----:B------:R-:W-:Y:S02]  /*1d50*/  FFMA R72, R67, R72, R20 ;  /* 0x0000004843487223 */ /* 0x000fe40000000014 */
[----:B------:R-:W-:Y:S01]  /*1d60*/  IMAD.MOV.U32 R73, RZ, RZ, R62 ;  /* 0x000000ffff497224 */ /* 0x000fe200078e003e */
[----:B------:R-:W-:Y:S01]  /*1d70*/  @P0 CALL.REL.NOINC `(.L_x_0) ;  /* 0x0000001000000944 */ /* 0x000fe20003c00000 */
[----:B------:R-:W-:Y:S05]  /*1d80*/  BRA `(.L_x_1) ;  /* 0xffffedc000007947 */ /* 0x000fea000383ffff */
.L_x_0:
[----:B------:R-:W-:Y:S01]  /*1d90*/  IMAD.SHL.U32 R7, R0, 0x4, RZ ;  /* 0x0000000400077824 */ /* 0x000fe200078e00ff */
[----:B------:R-:W-:Y:S01]  /*1da0*/  MOV R23, R12 ;  /* 0x0000000c00177202 */ /* 0x000fe20000000f00 */
[----:B------:R-:W-:Y:S01]  /*1db0*/  IMAD R11, R2, c[0x0][0x1c0], RZ ;  /* 0x00007000020b7a24 */ /* 0x000fe200078e02ff */
[C---:B------:R-:W-:Y:S01]  /*1dc0*/  FSETP.GEU.AND P3, PT, R72.reuse, 1.175494350822287508e-38, PT ;  /* 0x008000004800780b */ /* 0x040fe20003f6e000 */
[----:B------:R-:W-:Y:S01]  /*1dd0*/  IMAD R16, R3, c[0x0][0x1c4], RZ ;  /* 0x0000710003107a24 */ /* 0x000fe200078e02ff */
[----:B------:R-:W-:Y:S01]  /*1de0*/  LOP3.LUT R8, R7, 0xb8, RZ, 0xc0, !PT ;  /* 0x000000b807087812 */ /* 0x000fe200078ec0ff */
[----:B------:R-:W-:Y:S01]  /*1df0*/  FMUL R7, R72, 8388608 ;  /* 0x4b00000048077820 */ /* 0x000fe20000400000 */
[----:B------:R-:W-:Y:S01]  /*1e00*/  FSETP.GEU.AND P4, PT, R23, 1.175494350822287508e-38, PT ;  /* 0x008000001700780b */ /* 0x000fe20003f8e000 */
[----:B------:R-:W-:Y:S01]  /*1e10*/  IMAD.SHL.U32 R9, R11, 0x2, RZ ;  /* 0x000000020b097824 */ /* 0x000fe200078e00ff */
[----:B------:R-:W-:Y:S01]  /*1e20*/  LOP3.LUT R18, R8, 0x40, R13, 0xf8, !PT ;  /* 0x0000004008127812 */ /* 0x000fe200078ef80d */
[----:B------:R-:W-:Y:S01]  /*1e30*/  FMUL R8, R23, 8388608 ;  /* 0x4b00000017087820 */ /* 0x000fe20000400000 */
[----:B------:R-:W-:Y:S01]  /*1e40*/  FSEL R7, R7, R72, !P3 ;  /* 0x0000004807077208 */ /* 0x000fe20005800000 */
[----:B------:R-:W-:Y:S01]  /*1e50*/  BAR.SYNC.DEFER_BLOCKING 0x0 ;  /* 0x0000000000007b1d */ /* 0x000fe20000010000 */
[----:B------:R-:W-:-:S02]  /*1e60*/  SHF.L.U32 R12, R16, 0x1, RZ ;  /* 0x00000001100c7819 */ /* 0x000fc400000006ff */
[----:B------:R-:W-:Y:S02]  /*1e70*/  IADD3 R10, R7, -0x3f3504f3, RZ ;  /* 0xc0cafb0d070a7810 */ /* 0x000fe40007ffe0ff */
[----:B------:R-:W-:Y:S02]  /*1e80*/  FSEL R8, R8, R23, !P4 ;  /* 0x0000001708087208 */ /* 0x000fe40006000000 */
[----:B------:R-:W-:Y:S02]  /*1e90*/  IADD3 R9, P0, P5, R12, c[0x0][0x178], R9 ;  /* 0x00005e000c097a10 */ /* 0x000fe40007d1e009 */
[----:B------:R-:W-:Y:S02]  /*1ea0*/  LOP3.LUT R12, R10, 0xff800000, RZ, 0xc0, !PT ;  /* 0xff8000000a0c7812 */ /* 0x000fe400078ec0ff */
[----:B------:R-:W-:Y:S02]  /*1eb0*/  IADD3 R10, R8, -0x3f3504f3, RZ ;  /* 0xc0cafb0d080a7810 */ /* 0x000fe40007ffe0ff */
[----:B------:R-:W-:-:S02]  /*1ec0*/  SHF.R.S32.HI R13, RZ, 0x4, R0 ;  /* 0x00000004ff0d7819 */ /* 0x000fc40000011400 */
[----:B------:R-:W-:Y:S01]  /*1ed0*/  LOP3.LUT R15, R10, 0xff800000, RZ, 0xc0, !PT ;  /* 0xff8000000a0f7812 */ /* 0x000fe200078ec0ff */
[----:B------:R-:W-:Y:S01]  /*1ee0*/  IMAD.HI R10, R11, 0x2, RZ ;  /* 0x000000020b0a7827 */ /* 0x000fe200078e02ff */
[----:B------:R-:W-:Y:S02]  /*1ef0*/  SGXT R13, R13, 0x1 ;  /* 0x000000010d0d781a */ /* 0x000fe40000000200 */
[----:B------:R-:W-:Y:S01]  /*1f00*/  FSETP.GT.AND P1, PT, |R23|, 8.50705917302346158658e+37, PT ;  /* 0x7e8000001700780b */ /* 0x000fe20003f24200 */
[----:B------:R-:W-:Y:S01]  /*1f10*/  IMAD.HI R11, R16, 0x2, RZ ;  /* 0x00000002100b7827 */ /* 0x000fe200078e02ff */
[----:B------:R-:W-:Y:S01]  /*1f20*/  LOP3.LUT R30, R18, 0x240, R13, 0x78, !PT ;  /* 0x00000240121e7812 */ /* 0x000fe200078e780d */
[----:B------:R-:W0:Y:S01]  /*1f30*/  I2F R16, R15 ;  /* 0x0000000f00107306 */ /* 0x000e220000201400 */
[----:B------:R-:W-:Y:S02]  /*1f40*/  FSEL R13, RZ, -23, P4 ;  /* 0xc1b80000ff0d7808 */ /* 0x000fe40002000000 */
[----:B------:R-:W-:-:S02]  /*1f50*/  IADD3.X R10, R11, c[0x0][0x17c], R10, P0, P5 ;  /* 0x00005f000b0a7a10 */ /* 0x000fc400007ea40a */
[----:B------:R-:W-:Y:S02]  /*1f60*/  FSEL R11, RZ, -23, P3 ;  /* 0xc1b80000ff0b7808 */ /* 0x000fe40001800000 */
[C---:B------:R-:W-:Y:S02]  /*1f70*/  FSETP.GT.AND P3, PT, |R72|.reuse, 8.50705917302346158658e+37, PT ;  /* 0x7e8000004800780b */ /* 0x040fe40003f64200 */
[----:B------:R-:W-:Y:S01]  /*1f80*/  FSETP.GEU.AND P4, PT, |R72|, 1.175494350822287508e-38, PT ;  /* 0x008000004800780b */ /* 0x000fe20003f8e200 */
[----:B------:R-:W-:Y:S01]  /*1f90*/  @P1 FMUL R39, R39, 0.25 ;  /* 0x3e80000027271820 */ /* 0x000fe20000400000 */
[C---:B------:R-:W-:Y:S01]  /*1fa0*/  FSETP.GEU.AND P2, PT, |R23|.reuse, 1.175494350822287508e-38, PT ;  /* 0x008000001700780b */ /* 0x040fe20003f4e200 */
[----:B------:R-:W-:Y:S01]  /*1fb0*/  @P1 FMUL R23, R23, 0.25 ;  /* 0x3e80000017171820 */ /* 0x000fe20000400000 */
[----:B------:R-:W-:Y:S01]  /*1fc0*/  LOP3.LUT R20, R14, 0x180, RZ, 0xc0, !PT ;  /* 0x000001800e147812 */ /* 0x000fe200078ec0ff */
[----:B------:R-:W-:Y:S01]  /*1fd0*/  @P1 FMUL R50, R50, 0.25 ;  /* 0x3e80000032321820 */ /* 0x000fe20000400000 */
[----:B------:R-:W-:Y:S01]  /*1fe0*/  LOP3.LUT R17, R0, 0x7, RZ, 0xc0, !PT ;  /* 0x0000000700117812 */ /* 0x000fe200078ec0ff */
[----:B0-----:R-:W-:Y:S01]  /*1ff0*/  FFMA.FTZ R27, R16, 1.1920928955078125e-07, R13 ;  /* 0x34000000101b7823 */ /* 0x001fe2000001000d */
[----:B------:R-:W-:Y:S01]  /*2000*/  SHF.R.U32.HI R19, RZ, 0x1, R0 ;  /* 0x00000001ff137819 */ /* 0x000fe20000011600 */
[----:B------:R0:W-:Y:S01]  /*2010*/  I2F R14, R12 ;  /* 0x0000000c000e7306 */ /* 0x0001e20000201400 */
[----:B------:R-:W-:Y:S01]  /*2020*/  @P1 FMUL R42, R42, 0.25 ;  /* 0x3e8000002a2a1820 */ /* 0x000fe20000400000 */
[----:B------:R-:W-:Y:S01]  /*2030*/  LOP3.LUT P0, RZ, R0, 0x60, RZ, 0xc0, !PT ;  /* 0x0000006000ff7812 */ /* 0x000fe2000780c0ff */
[----:B------:R-:W-:Y:S01]  /*2040*/  @P3 FMUL R72, R72, 0.25 ;  /* 0x3e80000048483820 */ /* 0x000fe20000400000 */
[----:B------:R-:W-:Y:S01]  /*2050*/  LOP3.LUT R22, R19, 0x4, RZ, 0xc0, !PT ;  /* 0x0000000413167812 */ /* 0x000fe200078ec0ff */
[C---:B------:R-:W-:Y:S01]  /*2060*/  IMAD R19, R17.reuse, 0x10, R20 ;  /* 0x0000001011137824 */ /* 0x040fe200078e0214 */
[----:B------:R-:W-:Y:S01]  /*2070*/  LOP3.LUT R6, R6, 0x78, RZ, 0xc0, !PT ;  /* 0x0000007806067812 */ /* 0x000fe200078ec0ff */
[----:B------:R-:W-:Y:S01]  /*2080*/  @!P4 FMUL R72, R72, 16777216 ;  /* 0x4b8000004848c820 */ /* 0x000fe20000400000 */
[----:B------:R-:W-:Y:S01]  /*2090*/  LEA R21, R17, R22, 0x3 ;  /* 0x0000001611157211 */ /* 0x000fe200078e18ff */
[----:B------:R-:W-:Y:S01]  /*20a0*/  IMAD.SHL.U32 R17, R0, 0x80, RZ ;  /* 0x0000008000117824 */ /* 0x000fe200078e00ff */
[----:B------:R-:W-:Y:S01]  /*20b0*/  LOP3.LUT R18, R19, 0x48, R0, 0x78, !PT ;  /* 0x0000004813127812 */ /* 0x000fe200078e7800 */
[----:B------:R-:W-:Y:S01]  /*20c0*/  @!P2 FMUL R23, R23, 16777216 ;  /* 0x4b8000001717a820 */ /* 0x000fe20000400000 */
[----:B0-----:R-:W-:Y:S01]  /*20d0*/  IADD3 R12, R7, -R12, RZ ;  /* 0x8000000c070c7210 */ /* 0x001fe20007ffe0ff */
[----:B------:R-:W-:Y:S01]  /*20e0*/  @P3 FMUL R48, R48, 0.25 ;  /* 0x3e80000030303820 */ /* 0x000fe20000400000 */
[----:B------:R-:W-:Y:S01]  /*20f0*/  LOP3.LUT R32, R18, 0x600, R17, 0xf8, !PT ;  /* 0x0000060012207812 */ /* 0x000fe200078ef811 */
[----:B------:R-:W-:Y:S01]  /*2100*/  MUFU.RCP R13, R23 ;  /* 0x00000017000d7308 */ /* 0x000fe20000001000 */
[----:B------:R-:W-:Y:S01]  /*2110*/  @P3 FMUL R40, R40, 0.25 ;  /* 0x3e80000028283820 */ /* 0x000fe20000400000 */
[----:B------:R-:W-:Y:S01]  /*2120*/  LOP3.LUT R0, R0, 0x10, RZ, 0xc0, !PT ;  /* 0x0000001000007812 */ /* 0x000fe200078ec0ff */
[----:B------:R-:W-:-:S02]  /*2130*/  @P3 FMUL R49, R49, 0.25 ;  /* 0x3e80000031313820 */ /* 0x000fc40000400000 */
[----:B------:R-:W-:Y:S01]  /*2140*/  @P3 FMUL R41, R41, 0.25 ;  /* 0x3e80000029293820 */ /* 0x000fe20000400000 */
[----:B------:R-:W-:Y:S01]  /*2150*/  LEA R0, R0, R21, 0x2 ;  /* 0x0000001500007211 */ /* 0x000fe200078e10ff */
[----:B------:R-:W-:Y:S01]  /*2160*/  @P3 FMUL R57, R57, 0.25 ;  /* 0x3e80000039393820 */ /* 0x000fe20000400000 */
[----:B------:R-:W0:Y:S01]  /*2170*/  MUFU.RCP R17, R72 ;  /* 0x0000004800117308 */ /* 0x000e220000001000 */
[----:B------:R-:W-:Y:S02]  /*2180*/  @P3 FMUL R56, R56, 0.25 ;  /* 0x3e80000038383820 */ /* 0x000fe40000400000 */
[----:B------:R-:W-:Y:S02]  /*2190*/  @P3 FMUL R36, R36, 0.25 ;  /* 0x3e80000024243820 */ /* 0x000fe40000400000 */
[----:B------:R-:W-:Y:S02]  /*21a0*/  @P3 FMUL R37, R37, 0.25 ;  /* 0x3e80000025253820 */ /* 0x000fe40000400000 */
[----:B------:R-:W-:-:S02]  /*21b0*/  @P1 FMUL R51, R51, 0.25 ;  /* 0x3e80000033331820 */ /* 0x000fc40000400000 */
[----:B------:R-:W-:Y:S02]  /*21c0*/  @P1 FMUL R43, R43, 0.25 ;  /* 0x3e8000002b2b1820 */ /* 0x000fe40000400000 */
[----:B------:R-:W-:Y:S02]  /*21d0*/  @P1 FMUL R59, R59, 0.25 ;  /* 0x3e8000003b3b1820 */ /* 0x000fe40000400000 */
[----:B------:R-:W-:Y:S02]  /*21e0*/  @P1 FMUL R58, R58, 0.25 ;  /* 0x3e8000003a3a1820 */ /* 0x000fe40000400000 */
[----:B------:R-:W-:Y:S01]  /*21f0*/  @P1 FMUL R38, R38, 0.25 ;  /* 0x3e80000026261820 */ /* 0x000fe20000400000 */
[----:B------:R-:W-:Y:S01]  /*2200*/  ISETP.GE.U32.AND P1, PT, R8, 0x7f800000, PT ;  /* 0x7f8000000800780c */ /* 0x000fe20003f26070 */
[----:B------:R-:W-:Y:S02]  /*2210*/  @!P4 FMUL R48, R48, 16777216 ;  /* 0x4b8000003030c820 */ /* 0x000fe40000400000 */
[----:B------:R-:W-:-:S02]  /*2220*/  @!P4 FMUL R40, R40, 16777216 ;  /* 0x4b8000002828c820 */ /* 0x000fc40000400000 */
[----:B------:R-:W-:Y:S02]  /*2230*/  @!P2 FMUL R39, R39, 16777216 ;  /* 0x4b8000002727a820 */ /* 0x000fe40000400000 */
[----:B------:R-:W-:Y:S02]  /*2240*/  @!P4 FMUL R49, R49, 16777216 ;  /* 0x4b8000003131c820 */ /* 0x000fe40000400000 */
[----:B------:R-:W-:Y:S02]  /*2250*/  @!P4 FMUL R41, R41, 16777216 ;  /* 0x4b8000002929c820 */ /* 0x000fe40000400000 */
[----:B------:R-:W-:Y:S02]  /*2260*/  @!P4 FMUL R57, R57, 16777216 ;  /* 0x4b8000003939c820 */ /* 0x000fe40000400000 */
        /* <DEDUP_REMOVED lines=9> */
[----:B------:R-:W-:Y:S01]  /*2300*/  @!P2 FMUL R38, R38, 16777216 ;  /* 0x4b8000002626a820 */ /* 0x000fe20000400000 */
[----:B------:R-:W-:Y:S01]  /*2310*/  ISETP.GE.U32.AND P2, PT, R7, 0x7f800000, PT ;  /* 0x7f8000000700780c */ /* 0x000fe20003f46070 */
[C---:B0-----:R-:W-:Y:S02]  /*2320*/  FMUL R19, R17.reuse, R48 ;  /* 0x0000003011137220 */ /* 0x041fe40000400000 */
[----:B------:R-:W-:Y:S02]  /*2330*/  FMUL R20, R17, R40 ;  /* 0x0000002811147220 */ /* 0x000fe40000400000 */
[----:B------:R-:W-:Y:S02]  /*2340*/  FMUL R29, R13, R39 ;  /* 0x000000270d1d7220 */ /* 0x000fe40000400000 */
[----:B------:R-:W-:Y:S01]  /*2350*/  FMUL R18, R17, R49 ;  /* 0x0000003111127220 */ /* 0x000fe20000400000 */
[----:B------:R-:W-:Y:S01]  /*2360*/  F2FP.BF16.PACK_AB R35, R19, R20 ;  /* 0x000000141323723e */ /* 0x000fe200000010ff */
[----:B------:R-:W-:-:S02]  /*2370*/  FMUL R25, R17, R41 ;  /* 0x0000002911197220 */ /* 0x000fc40000400000 */
[C---:B------:R-:W-:Y:S02]  /*2380*/  FMUL R28, R17.reuse, R56 ;  /* 0x00000038111c7220 */ /* 0x040fe40000400000 */
[C---:B------:R-:W-:Y:S01]  /*2390*/  FMUL R33, R17.reuse, R36 ;  /* 0x0000002411217220 */ /* 0x040fe20000400000 */
[----:B------:R-:W-:Y:S01]  /*23a0*/  F2FP.BF16.PACK_AB R19, R18, R25 ;  /* 0x000000191213723e */ /* 0x000fe200000010ff */
[----:B------:R-:W-:Y:S02]  /*23b0*/  FMUL R26, R17, R57 ;  /* 0x00000039111a7220 */ /* 0x000fe40000400000 */
[----:B------:R-:W-:Y:S01]  /*23c0*/  FFMA.FTZ R11, R14, 1.1920928955078125e-07, R11 ;  /* 0x340000000e0b7823 */ /* 0x000fe2000001000b */
[----:B------:R-:W-:Y:S01]  /*23d0*/  F2FP.BF16.PACK_AB R34, R28, R33 ;  /* 0x000000211c22723e */ /* 0x000fe200000010ff */
[C---:B------:R-:W-:Y:S02]  /*23e0*/  FMUL R16, R13.reuse, R50 ;  /* 0x000000320d107220 */ /* 0x040fe40000400000 */
[----:B------:R-:W-:-:S02]  /*23f0*/  FMUL R23, R13, R42 ;  /* 0x0000002a0d177220 */ /* 0x000fc40000400000 */
[----:B------:R-:W-:Y:S01]  /*2400*/  IMAD.MOV.U32 R39, RZ, RZ, 0x3dc6b27f ;  /* 0x3dc6b27fff277424 */ /* 0x000fe200078e00ff */
[----:B------:R-:W-:Y:S01]  /*2410*/  STS.64 [R30], R34 ;  /* 0x000000221e007388 */ /* 0x000fe20000000a00 */
[----:B------:R-:W-:Y:S01]  /*2420*/  FADD R12, R12, -1 ;  /* 0xbf8000000c0c7421 */ /* 0x000fe20000000000 */
[----:B------:R-:W-:Y:S01]  /*2430*/  F2FP.BF16.PACK_AB R25, R16, R23 ;  /* 0x000000171019723e */ /* 0x000fe200000010ff */
[----:B------:R-:W-:Y:S01]  /*2440*/  FMUL R17, R17, R37 ;  /* 0x0000002511117220 */ /* 0x000fe20000400000 */
[----:B------:R-:W-:Y:S01]  /*2450*/  LOP3.LUT R23, R30, 0x8, RZ, 0x3c, !PT ;  /* 0x000000081e177812 */ /* 0x000fe200078e3cff */
[C---:B------:R-:W-:Y:S02]  /*2460*/  FMUL R14, R13.reuse, R51 ;  /* 0x000000330d0e7220 */ /* 0x040fe40000400000 */
[C---:B------:R-:W-:Y:S01]  /*2470*/  FMUL R21, R13.reuse, R43 ;  /* 0x0000002b0d157220 */ /* 0x040fe20000400000 */
[----:B------:R-:W-:Y:S01]  /*2480*/  F2FP.BF16.PACK_AB R18, R26, R17 ;  /* 0x000000111a12723e */ /* 0x000fe200000010ff */
[----:B------:R-:W-:-:S02]  /*2490*/  FMUL R22, R13, R59 ;  /* 0x0000003b0d167220 */ /* 0x000fc40000400000 */
[C---:B------:R-:W-:Y:S01]  /*24a0*/  FMUL R24, R13.reuse, R58 ;  /* 0x0000003a0d187220 */ /* 0x040fe20000400000 */
[----:B------:R-:W-:Y:S01]  /*24b0*/  F2FP.BF16.PACK_AB R21, R14, R21 ;  /* 0x000000150e15723e */ /* 0x000fe200000010ff */
[----:B------:R-:W-:Y:S01]  /*24c0*/  FMUL R31, R13, R38 ;  /* 0x000000260d1f7220 */ /* 0x000fe20000400000 */
[----:B------:R-:W-:Y:S01]  /*24d0*/  F2FP.BF16.PACK_AB R20, R22, R29 ;  /* 0x0000001d1614723e */ /* 0x000fe200000010ff */
[----:B------:R-:W-:Y:S01]  /*24e0*/  FFMA.FTZ R13, R12, R39, -0.16845393180847167969 ;  /* 0xbe2c7f300c0d7423 */ /* 0x000fe20000010027 */
[----:B------:R0:W-:Y:S01]  /*24f0*/  STS.64 [R30+0x100], R18 ;  /* 0x000100121e007388 */ /* 0x0001e20000000a00 */
[----:B------:R-:W-:Y:S01]  /*2500*/  IMAD.IADD R15, R8, 0x1, -R15 ;  /* 0x00000001080f7824 */ /* 0x000fe200078e0a0f */
[----:B------:R-:W-:Y:S01]  /*2510*/  F2FP.BF16.PACK_AB R24, R24, R31 ;  /* 0x0000001f1818723e */ /* 0x000fe200000010ff */
[C---:B------:R-:W-:Y:S01]  /*2520*/  FFMA.FTZ R13, R12.reuse, R13, 0.1716887056827545166 ;  /* 0x3e2fcf2a0c0d7423 */ /* 0x040fe2000001000d */
[----:B------:R1:W-:Y:S01]  /*2530*/  STS.64 [R23+0x500], R20 ;  /* 0x0005001417007388 */ /* 0x0003e20000000a00 */
[----:B------:R-:W-:Y:S01]  /*2540*/  FADD R28, R15, -1 ;  /* 0xbf8000000f1c7421 */ /* 0x000fe20000000000 */
[----:B------:R-:W-:Y:S01]  /*2550*/  MOV R29, c[0x0][0x1c8] ;  /* 0x00007200001d7a02 */ /* 0x000fe20000000f00 */
[----:B------:R-:W-:Y:S01]  /*2560*/  FFMA.FTZ R13, R12, R13, -0.17900948226451873779 ;  /* 0xbe374e430c0d7423 */ /* 0x000fe2000001000d */
[----:B------:R2:W-:Y:S01]  /*2570*/  STS.64 [R23+0x400], R24 ;  /* 0x0004001817007388 */ /* 0x0005e20000000a00 */
[----:B------:R-:W-:-:S02]  /*2580*/  FFMA.FTZ R15, R28, R39, -0.16845393180847167969 ;  /* 0xbe2c7f301c0f7423 */ /* 0x000fc40000010027 */
[----:B------:R-:W-:Y:S01]  /*2590*/  FFMA.FTZ R13, R12, R13, 0.20512372255325317383 ;  /* 0x3e520bf40c0d7423 */ /* 0x000fe2000001000d */
[----:B0-----:R-:W-:Y:S01]  /*25a0*/  LOP3.LUT R19, R32, 0x8, RZ, 0x3c, !PT ;  /* 0x0000000820137812 */ /* 0x001fe200078e3cff */
[----:B------:R-:W-:Y:S01]  /*25b0*/  BAR.SYNC.DEFER_BLOCKING 0x0 ;  /* 0x0000000000007b1d */ /* 0x000fe20000010000 */
[----:B------:R-:W-:Y:S02]  /*25c0*/  FFMA.FTZ R15, R28, R15, 0.1716887056827545166 ;  /* 0x3e2fcf2a1c0f7423 */ /* 0x000fe4000001000f */
[----:B------:R-:W-:Y:S02]  /*25d0*/  FFMA.FTZ R13, R12, R13, -0.24046532809734344482 ;  /* 0xbe763c8b0c0d7423 */ /* 0x000fe4000001000d */
[----:B------:R-:W-:Y:S02]  /*25e0*/  IMAD R16, R4, c[0x0][0x1c8], RZ ;  /* 0x0000720004107a24 */ /* 0x000fe400078e02ff */
[----:B------:R-:W-:Y:S02]  /*25f0*/  FFMA.FTZ R13, R12, R13, 0.28857114911079406738 ;  /* 0x3e93bf990c0d7423 */ /* 0x000fe4000001000d */
[----:B------:R-:W-:Y:S01]  /*2600*/  FFMA.FTZ R15, R28, R15, -0.17900948226451873779 ;  /* 0xbe374e431c0f7423 */ /* 0x000fe2000001000f */
[----:B------:R-:W-:Y:S01]  /*2610*/  LEA R4, P4, R16, R9, 0x1 ;  /* 0x0000000910047211 */ /* 0x000fe200078808ff */
[----:B------:R-:W-:-:S02]  /*2620*/  FFMA.FTZ R13, R12, R13, -0.36067417263984680176 ;  /* 0xbeb8aa490c0d7423 */ /* 0x000fc4000001000d */
[C---:B------:R-:W-:Y:S02]  /*2630*/  IMAD R17, R29.reuse, 0x4, R16 ;  /* 0x000000041d117824 */ /* 0x040fe400078e0210 */
[----:B------:R-:W-:Y:S02]  /*2640*/  FFMA.FTZ R13, R12, R13, 0.48089820146560668945 ;  /* 0x3ef6384a0c0d7423 */ /* 0x000fe4000001000d */
[----:B------:R-:W-:Y:S01]  /*2650*/  FFMA.FTZ R15, R28, R15, 0.20512372255325317383 ;  /* 0x3e520bf41c0f7423 */ /* 0x000fe2000001000f */
[----:B------:R-:W-:Y:S01]  /*2660*/  LEA R18, R29, R17, 0x2 ;  /* 0x000000111d127211 */ /* 0x000fe200078e10ff */
[----:B------:R-:W-:Y:S02]  /*2670*/  FFMA.FTZ R13, R12, R13, -0.72134751081466674805 ;  /* 0xbf38aa3b0c0d7423 */ /* 0x000fe4000001000d */
[----:B------:R-:W-:Y:S01]  /*2680*/  FFMA.FTZ R15, R28, R15, -0.24046532809734344482 ;  /* 0xbe763c8b1c0f7423 */ /* 0x000fe2000001000f */
[----:B------:R-:W-:Y:S01]  /*2690*/  LEA R14, P6, R18, R9, 0x1 ;  /* 0x00000009120e7211 */ /* 0x000fe200078c08ff */
[----:B------:R-:W-:Y:S01]  /*26a0*/  FMUL R13, R12, R13 ;  /* 0x0000000d0c0d7220 */ /* 0x000fe20000400000 */
[----:B------:R-:W0:Y:S01]  /*26b0*/  LDS.64 R32, [R32] ;  /* 0x0000000020207984 */ /* 0x000e220000000a00 */
[----:B------:R-:W-:-:S02]  /*26c0*/  FFMA.FTZ R15, R28, R15, 0.28857114911079406738 ;  /* 0x3e93bf991c0f7423 */ /* 0x000fc4000001000f */
[C---:B------:R-:W-:Y:S01]  /*26d0*/  FMUL R13, R12.reuse, R13 ;  /* 0x0000000d0c0d7220 */ /* 0x040fe20000400000 */
[----:B------:R3:W4:Y:S01]  /*26e0*/  LDS.64 R30, [R19] ;  /* 0x00000000131e7984 */ /* 0x0007220000000a00 */
[----:B-1----:R-:W-:Y:S02]  /*26f0*/  IMAD R20, R29, 0x4, R18 ;  /* 0x000000041d147824 */ /* 0x002fe400078e0212 */
[----:B------:R-:W-:Y:S01]  /*2700*/  FFMA.FTZ R26, R12, 1.4426950216293334961, R13 ;  /* 0x3fb8aa3b0c1a7823 */ /* 0x000fe2000001000d */
[----:B------:R-:W-:Y:S01]  /*2710*/  LEA R12, P5, R17, R9, 0x1 ;  /* 0x00000009110c7211 */ /* 0x000fe200078a08ff */
[C---:B------:R-:W-:Y:S01]  /*2720*/  FFMA.FTZ R15, R28.reuse, R15, -0.36067417263984680176 ;  /* 0xbeb8aa491c0f7423 */ /* 0x040fe2000001000f */
[----:B------:R-:W-:Y:S01]  /*2730*/  LEA R21, R29, R20, 0x2 ;  /* 0x000000141d157211 */ /* 0x000fe200078e10ff */
[----:B------:R-:W-:Y:S01]  /*2740*/  IMAD R22, R5, c[0x0][0x1c8], RZ ;  /* 0x0000720005167a24 */ /* 0x000fe200078e02ff */
[-C--:B------:R-:W-:Y:S01]  /*2750*/  LEA.HI.X.SX32 R13, R17, R10.reuse, 0x1, P5 ;  /* 0x0000000a110d7211 */ /* 0x080fe200028f0eff */
[----:B------:R-:W-:Y:S01]  /*2760*/  FFMA.FTZ R17, R28, R15, 0.48089820146560668945 ;  /* 0x3ef6384a1c117423 */ /* 0x000fe2000001000f */
[-C--:B------:R-:W-:Y:S01]  /*2770*/  LEA.HI.X.SX32 R5, R16, R10.reuse, 0x1, P4 ;  /* 0x0000000a10057211 */ /* 0x080fe200020f0eff */
[----:B--2---:R-:W-:Y:S01]  /*2780*/  IMAD R23, R29, 0x4, R21 ;  /* 0x000000041d177824 */ /* 0x004fe200078e0215 */
[----:B------:R-:W-:Y:S01]  /*2790*/  LEA R24, P3, R22, R9, 0x1 ;  /* 0x0000000916187211 */ /* 0x000fe200078608ff */
[----:B---3--:R-:W-:Y:S01]  /*27a0*/  FFMA.FTZ R19, R28, R17, -0.72134751081466674805 ;  /* 0xbf38aa3b1c137423 */ /* 0x008fe20000010011 */
[----:B------:R-:W-:Y:S01]  /*27b0*/  LEA R16, P4, R20, R9, 0x1 ;  /* 0x0000000914107211 */ /* 0x000fe200078808ff */
[----:B------:R-:W-:Y:S01]  /*27c0*/  FADD R11, R11, R26 ;  /* 0x0000001a0b0b7221 */ /* 0x000fe20000000000 */
[----:B------:R-:W-:Y:S01]  /*27d0*/  LEA R29, R29, R23, 0x2 ;  /* 0x000000171d1d7211 */ /* 0x000fe200078e10ff */
[----:B------:R-:W-:Y:S01]  /*27e0*/  FMUL R19, R28, R19 ;  /* 0x000000131c137220 */ /* 0x000fe20000400000 */
[----:B------:R-:W-:-:S02]  /*27f0*/  LEA.HI.X.SX32 R15, R18, R10, 0x1, P6 ;  /* 0x0000000a120f7211 */ /* 0x000fc400030f0eff */
[-C--:B------:R-:W-:Y:S02]  /*2800*/  LEA.HI.X.SX32 R25, R22, R10.reuse, 0x1, P3 ;  /* 0x0000000a16197211 */ /* 0x080fe400018f0eff */
[-C--:B------:R-:W-:Y:S02]  /*2810*/  LEA.HI.X.SX32 R17, R20, R10.reuse, 0x1, P4 ;  /* 0x0000000a14117211 */ /* 0x080fe400020f0eff */
[-C--:B------:R-:W-:Y:S02]  /*2820*/  LEA R18, P3, R21, R9.reuse, 0x1 ;  /* 0x0000000915127211 */ /* 0x080fe400078608ff */
[-C--:B------:R-:W-:Y:S02]  /*2830*/  LEA R20, P4, R23, R9.reuse, 0x1 ;  /* 0x0000000917147211 */ /* 0x080fe400078808ff */
[----:B------:R-:W-:Y:S01]  /*2840*/  LEA R22, P5, R29, R9, 0x1 ;  /* 0x000000091d167211 */ /* 0x000fe200078a08ff */
[----:B------:R-:W-:Y:S01]  /*2850*/  FMUL R9, R28, R19 ;  /* 0x000000131c097220 */ /* 0x000fe20000400000 */
[----:B------:R-:W-:-:S02]  /*2860*/  LEA.HI.X.SX32 R19, R21, R10, 0x1, P3 ;  /* 0x0000000a15137211 */ /* 0x000fc400018f0eff */
[-C--:B------:R-:W-:Y:S01]  /*2870*/  LEA.HI.X.SX32 R21, R23, R10.reuse, 0x1, P4 ;  /* 0x0000000a17157211 */ /* 0x080fe200020f0eff */
[----:B------:R-:W-:Y:S01]  /*2880*/  FFMA.FTZ R28, R28, 1.4426950216293334961, R9 ;  /* 0x3fb8aa3b1c1c7823 */ /* 0x000fe20000010009 */
[----:B------:R-:W-:Y:S01]  /*2890*/  LEA.HI.X.SX32 R23, R29, R10, 0x1, P5 ;  /* 0x0000000a1d177211 */ /* 0x000fe200028f0eff */
[----:B------:R-:W-:Y:S01]  /*28a0*/  @P2 IMAD.MOV.U32 R10, RZ, RZ, 0x7f800000 ;  /* 0x7f800000ff0a2424 */ /* 0x000fe200078e00ff */
[----:B------:R-:W-:Y:S01]  /*28b0*/  @P1 MOV R9, 0x7f800000 ;  /* 0x7f80000000091802 */ /* 0x000fe20000000f00 */
[----:B------:R-:W-:Y:S01]  /*28c0*/  FADD R27, R27, R28 ;  /* 0x0000001c1b1b7221 */ /* 0x000fe20000000000 */
[C---:B------:R-:W-:Y:S01]  /*28d0*/  FSETP.NEU.AND P3, PT, R7.reuse, RZ, PT ;  /* 0x000000ff0700720b */ /* 0x040fe20003f6d000 */
[----:B------:R-:W-:Y:S01]  /*28e0*/  @P2 FFMA.FTZ R11, R7, R10, +INF ;  /* 0x7f800000070b2423 */ /* 0x000fe2000001000a */
[C---:B------:R-:W-:Y:S01]  /*28f0*/  FSETP.NEU.AND P2, PT, R8.reuse, RZ, PT ;  /* 0x000000ff0800720b */ /* 0x040fe20003f4d000 */
[----:B------:R-:W-:Y:S01]  /*2900*/  @P1 FFMA.FTZ R27, R8, R9, +INF ;  /* 0x7f800000081b1423 */ /* 0x000fe20000010009 */
[----:B0-----:R-:W-:Y:S01]  /*2910*/  PRMT R7, R32, 0x7632, R7 ;  /* 0x0000763220077816 */ /* 0x001fe20000000007 */
[----:B------:R0:W-:Y:S01]  /*2920*/  STG.E.U16 [R4.64], R32 ;  /* 0x0000002004007986 */ /* 0x0001e2000c101506 */
[----:B----4-:R-:W-:-:S02]  /*2930*/  PRMT R8, R30, 0x7632, R8 ;  /* 0x000076321e087816 */ /* 0x010fc40000000008 */
[----:B------:R-:W-:Y:S01]  /*2940*/  PRMT R9, R31, 0x7632, R9 ;  /* 0x000076321f097816 */ /* 0x000fe20000000009 */
[----:B------:R1:W-:Y:S01]  /*2950*/  STG.E.U16 [R12.64], R30 ;  /* 0x0000001e0c007986 */ /* 0x0003e2000c101506 */
[----:B------:R-:W-:Y:S02]  /*2960*/  FSEL R11, R11, -INF , P3 ;  /* 0xff8000000b0b7808 */ /* 0x000fe40001800000 */
[----:B------:R-:W-:Y:S01]  /*2970*/  FSEL R27, R27, -INF , P2 ;  /* 0xff8000001b1b7808 */ /* 0x000fe20001000000 */
[----:B------:R1:W-:Y:S02]  /*2980*/  STG.E.U16 [R14.64], R7 ;  /* 0x000000070e007986 */ /* 0x0003e4000c101506 */
[----:B------:R-:W-:Y:S01]  /*2990*/  FFMA R26, R11, 0.69314718246459960938, R62 ;  /* 0x3f3172180b1a7823 */ /* 0x000fe2000000003e */
[----:B0-----:R-:W-:Y:S01]  /*29a0*/  PRMT R5, R33, 0x7632, R5 ;  /* 0x0000763221057816 */ /* 0x001fe20000000005 */
[----:B------:R1:W-:Y:S01]  /*29b0*/  STG.E.U16 [R16.64], R8 ;  /* 0x0000000810007986 */ /* 0x0003e2000c101506 */
[----:B------:R-:W-:-:S03]  /*29c0*/  FFMA R27, R27, 0.69314718246459960938, R60 ;  /* 0x3f3172181b1b7823 */ /* 0x000fc6000000003c */
[----:B------:R1:W-:Y:S04]  /*29d0*/  STG.E.U16 [R18.64], R33 ;  /* 0x0000002112007986 */ /* 0x0003e8000c101506 */
[----:B------:R1:W-:Y:S04]  /*29e0*/  STG.E.U16 [R20.64], R31 ;  /* 0x0000001f14007986 */ /* 0x0003e8000c101506 */
[----:B------:R1:W-:Y:S04]  /*29f0*/  STG.E.U16 [R22.64], R5 ;  /* 0x0000000516007986 */ /* 0x0003e8000c101506 */
[----:B------:R1:W-:Y:S04]  /*2a00*/  STG.E.U16 [R24.64], R9 ;  /* 0x0000000918007986 */ /* 0x0003e8000c101506 */
[----:B------:R-:W-:Y:S06]  /*2a10*/  BAR.SYNC.DEFER_BLOCKING 0x0 ;  /* 0x0000000000007b1d */ /* 0x000fec0000010000 */
[----:B------:R1:W-:Y:S04]  /*2a20*/  STS.64 [R6], R26 ;  /* 0x0000001a06007388 */ /* 0x0003e80000000a00 */
[----:B------:R-:W-:Y:S06]  /*2a30*/  BAR.SYNC.DEFER_BLOCKING 0x0 ;  /* 0x0000000000007b1d */ /* 0x000fec0000010000 */
[----:B------:R-:W-:Y:S05]  /*2a40*/  @P0 EXIT ;  /* 0x000000000000094d */ /* 0x000fea0003800000 */
[----:B-1----:R-:W0:Y:S01]  /*2a50*/  LDS R7, [R0] ;  /* 0x0000000000077984 */ /* 0x002e220000000800 */
[----:B------:R-:W-:-:S02]  /*2a60*/  IMAD R2, R2, c[0x0][0x1cc], RZ ;  /* 0x0000730002027a24 */ /* 0x000fc400078e02ff */
[C---:B------:R-:W-:Y:S02]  /*2a70*/  IMAD.SHL.U32 R5, R3.reuse, 0x4, RZ ;  /* 0x0000000403057824 */ /* 0x040fe400078e00ff */
[----:B------:R-:W-:Y:S01]  /*2a80*/  IMAD.HI R6, R3, 0x4, RZ ;  /* 0x0000000403067827 */ /* 0x000fe200078e02ff */
[----:B------:R-:W-:-:S03]  /*2a90*/  SHF.L.U32 R4, R2, 0x2, RZ ;  /* 0x0000000202047819 */ /* 0x000fc600000006ff */
[----:B------:R-:W-:Y:S01]  /*2aa0*/  IMAD.HI R3, R2, 0x4, RZ ;  /* 0x0000000402037827 */ /* 0x000fe200078e02ff */
[----:B------:R-:W-:-:S04]  /*2ab0*/  IADD3 R2, P0, P1, R5, c[0x0][0x180], R4 ;  /* 0x0000600005027a10 */ /* 0x000fc8000791e004 */
[----:B------:R-:W-:-:S05]  /*2ac0*/  IADD3.X R3, R6, c[0x0][0x184], R3, P0, P1 ;  /* 0x0000610006037a10 */ /* 0x000fca00007e2403 */
[----:B0-----:R-:W-:Y:S01]  /*2ad0*/  STG.E [R2.64], R7 ;  /* 0x0000000702007986 */ /* 0x001fe2000c101906 */
[----:B------:R-:W-:Y:S05]  /*2ae0*/  EXIT ;  /* 0x000000000000794d */ /* 0x000fea0003800000 */
.L_x_2:
[----:B------:R-:W-:-:S00]  /*2af0*/  BRA `(.L_x_2) ;  /* 0xfffffff000007947 */ /* 0x000fc0000383ffff */
[----:B------:R-:W-:-:S00]  /*2b00*/  NOP ;  /* 0x0000000000007918 */ /* 0x000fc00000000000 */
[----:B------:R-:W-:-:S00]  /*2b10*/  NOP ;  /* 0x0000000000007918 */ /* 0x000fc00000000000 */
[----:B------:R-:W-:-:S00]  /*2b20*/  NOP ;  /* 0x0000000000007918 */ /* 0x000fc00000000000 */
[----:B------:R-:W-:-:S00]  /*2b30*/  NOP ;  /* 0x0000000000007918 */ /* 0x000fc00000000000 */
[----:B------:R-:W-:-:S00]  /*2b40*/  NOP ;  /* 0x0000000000007918 */ /* 0x000fc00000000000 */
[----:B------:R-:W-:-:S00]  /*2b50*/  NOP ;  /* 0x0000000000007918 */ /* 0x000fc00000000000 */
[----:B------:R-:W-:-:S00]  /*2b60*/  NOP ;  /* 0x0000000000007918 */ /* 0x000fc00000000000 */
[----:B------:R-:W-:-:S00]  /*2b70*/  NOP ;  /* 0x0000000000007918 */ /* 0x000fc00000000000 */
.L_x_3:


//--------------------- .nv.global.init           --------------------------
	.section	.nv.global.init,"aw",@progbits
.nv.global.init:
	.type		_$_str,@object
	.size		_$_str,(.L_0 - _$_str)
_$_str:
        /*0000*/ 	.byte	0x5f, 0x5f, 0x43, 0x55, 0x44, 0x41, 0x5f, 0x46, 0x54, 0x5a, 0x00
.L_0:


//--------------------- .nv.shared.attn_fwd       --------------------------
	.section	.nv.shared.attn_fwd,"aw",@nobits
	.sectionflags	@""
	.align	16
